	.target	sm_90a

	.elftype	@"ET_EXEC"


//--------------------- .note.nv.tkinfo           --------------------------
	.section	.note.nv.tkinfo,"",@"SHT_NOTE"
	.sectionflags	@"SHF_NOTE_NV_TKINFO"
	.tkinfo
        /*0018*/ 	.word	0x00000002
        /*0030*/ 	.string	""
        /*0030*/ 	.string	"ptxas"
        /*0030*/ 	.string	"Cuda compilation tools, release 13.0, V13.0.88"
        /*0030*/ 	.string	"Build cuda_13.0.r13.0/compiler.36424714_0"
        /*0030*/ 	.string	"-v  -suppress-debug-info  -lineinfo  -arch sm_90a "



//--------------------- .note.nv.cuinfo           --------------------------
	.section	.note.nv.cuinfo,"",@"SHT_NOTE"
	.sectionflags	@"SHF_NOTE_NV_CUINFO"
        /*0018*/ 	.short	0x0002
        /*001a*/ 	.short	0x005a
        /*001c*/ 	.short	0x0082
	.zero		2


//--------------------- .nv.info                  --------------------------
	.section	.nv.info,"",@"SHT_CUDA_INFO"
	.align	4


	//----- nvinfo : EIATTR_REGCOUNT
	.align		4
        /*0000*/ 	.byte	0x04, 0x2f
        /*0002*/ 	.short	(.L_1 - .L_0)
	.align		4
.L_0:
        /*0004*/ 	.word	index@(gluon_wgmma)
        /*0008*/ 	.word	0x0000005a


	//----- nvinfo : EIATTR_FRAME_SIZE
	.align		4
.L_1:
        /*000c*/ 	.byte	0x04, 0x11
        /*000e*/ 	.short	(.L_3 - .L_2)
	.align		4
.L_2:
        /*0010*/ 	.word	index@(gluon_wgmma)
        /*0014*/ 	.word	0x00000000


	//----- nvinfo : EIATTR_MIN_STACK_SIZE
	.align		4
.L_3:
        /*0018*/ 	.byte	0x04, 0x12
        /*001a*/ 	.short	(.L_5 - .L_4)
	.align		4
.L_4:
        /*001c*/ 	.word	index@(gluon_wgmma)
        /*0020*/ 	.word	0x00000000
.L_5:


//--------------------- .nv.compat                --------------------------
	.section	.nv.compat,"",@"SHT_CUDA_COMPAT_INFO"
	.align	4
        /*0000*/ 	.byte	0x02, 0x09, 0x01, 0x00, 0x02, 0x02, 0x04, 0x00, 0x02, 0x05, 0x05, 0x00, 0x03, 0x07, 0x01, 0x01
        /*0010*/ 	.byte	0x02, 0x03, 0x03, 0x00, 0x02, 0x06, 0x01, 0x00, 0x04, 0x0b, 0x08, 0x00, 0x00, 0x00, 0x00, 0x00
        /*0020*/ 	.byte	0x00, 0x00, 0x00, 0x00


//--------------------- .nv.info.gluon_wgmma      --------------------------
	.section	.nv.info.gluon_wgmma,"",@"SHT_CUDA_INFO"
	.sectionflags	@""
	.align	4


	//----- nvinfo : EIATTR_CUDA_API_VERSION
	.align		4
        /*0000*/ 	.byte	0x04, 0x37
        /*0002*/ 	.short	(.L_7 - .L_6)
.L_6:
        /*0004*/ 	.word	0x00000082


	//----- nvinfo : EIATTR_KPARAM_INFO
	.align		4
.L_7:
        /*0008*/ 	.byte	0x04, 0x17
        /*000a*/ 	.short	(.L_9 - .L_8)
.L_8:
        /*000c*/ 	.word	0x00000000
        /*0010*/ 	.short	0x000a
        /*0012*/ 	.short	0x0048
        /*0014*/ 	.byte	0x00, 0xf4, 0x21, 0x00


	//----- nvinfo : EIATTR_KPARAM_INFO
	.align		4
.L_9:
        /*0018*/ 	.byte	0x04, 0x17
        /*001a*/ 	.short	(.L_11 - .L_10)
.L_10:
        /*001c*/ 	.word	0x00000000
        /*0020*/ 	.short	0x0009
        /*0022*/ 	.short	0x0040
        /*0024*/ 	.byte	0x00, 0xf4, 0x21, 0x00


	//----- nvinfo : EIATTR_KPARAM_INFO
	.align		4
.L_11:
        /*0028*/ 	.byte	0x04, 0x17
        /*002a*/ 	.short	(.L_13 - .L_12)
.L_12:
        /*002c*/ 	.word	0x00000000
        /*0030*/ 	.short	0x0008
        /*0032*/ 	.short	0x0038
        /*0034*/ 	.byte	0x00, 0xf0, 0x21, 0x00


	//----- nvinfo : EIATTR_KPARAM_INFO
	.align		4
.L_13:
        /*0038*/ 	.byte	0x04, 0x17
        /*003a*/ 	.short	(.L_15 - .L_14)
.L_14:
        /*003c*/ 	.word	0x00000000
        /*0040*/ 	.short	0x0007
        /*0042*/ 	.short	0x0030
        /*0044*/ 	.byte	0x00, 0xf0, 0x21, 0x00


	//----- nvinfo : EIATTR_KPARAM_INFO
	.align		4
.L_15:
        /*0048*/ 	.byte	0x04, 0x17
        /*004a*/ 	.short	(.L_17 - .L_16)
.L_16:
        /*004c*/ 	.word	0x00000000
        /*0050*/ 	.short	0x0006
        /*0052*/ 	.short	0x0028
        /*0054*/ 	.byte	0x00, 0xf0, 0x21, 0x00


	//----- nvinfo : EIATTR_KPARAM_INFO
	.align		4
.L_17:
        /*0058*/ 	.byte	0x04, 0x17
        /*005a*/ 	.short	(.L_19 - .L_18)
.L_18:
        /*005c*/ 	.word	0x00000000
        /*0060*/ 	.short	0x0005
        /*0062*/ 	.short	0x0020
        /*0064*/ 	.byte	0x00, 0xf0, 0x11, 0x00


	//----- nvinfo : EIATTR_KPARAM_INFO
	.align		4
.L_19:
        /*0068*/ 	.byte	0x04, 0x17
        /*006a*/ 	.short	(.L_21 - .L_20)
.L_20:
        /*006c*/ 	.word	0x00000000
        /*0070*/ 	.short	0x0004
        /*0072*/ 	.short	0x001c
        /*0074*/ 	.byte	0x00, 0xf0, 0x11, 0x00


	//----- nvinfo : EIATTR_KPARAM_INFO
	.align		4
.L_21:
        /*0078*/ 	.byte	0x04, 0x17
        /*007a*/ 	.short	(.L_23 - .L_22)
.L_22:
        /*007c*/ 	.word	0x00000000
        /*0080*/ 	.short	0x0003
        /*0082*/ 	.short	0x0018
        /*0084*/ 	.byte	0x00, 0xf0, 0x11, 0x00


	//----- nvinfo : EIATTR_KPARAM_INFO
	.align		4
.L_23:
        /*0088*/ 	.byte	0x04, 0x17
        /*008a*/ 	.short	(.L_25 - .L_24)
.L_24:
        /*008c*/ 	.word	0x00000000
        /*0090*/ 	.short	0x0002
        /*0092*/ 	.short	0x0010
        /*0094*/ 	.byte	0x00, 0xf4, 0x21, 0x00


	//----- nvinfo : EIATTR_KPARAM_INFO
	.align		4
.L_25:
        /*0098*/ 	.byte	0x04, 0x17
        /*009a*/ 	.short	(.L_27 - .L_26)
.L_26:
        /*009c*/ 	.word	0x00000000
        /*00a0*/ 	.short	0x0001
        /*00a2*/ 	.short	0x0008
        /*00a4*/ 	.byte	0x00, 0xf4, 0x21, 0x00


	//----- nvinfo : EIATTR_KPARAM_INFO
	.align		4
.L_27:
        /*00a8*/ 	.byte	0x04, 0x17
        /*00aa*/ 	.short	(.L_29 - .L_28)
.L_28:
        /*00ac*/ 	.word	0x00000000
        /*00b0*/ 	.short	0x0000
        /*00b2*/ 	.short	0x0000
        /*00b4*/ 	.byte	0x00, 0xf4, 0x21, 0x00


	//----- nvinfo : EIATTR_SPARSE_MMA_MASK
	.align		4
.L_29:
        /*00b8*/ 	.byte	0x03, 0x50
        /*00ba*/ 	.short	0x0000


	//----- nvinfo : EIATTR_MAXREG_COUNT
	.align		4
        /*00bc*/ 	.byte	0x03, 0x1b
        /*00be*/ 	.short	0x00ff


	//----- nvinfo : EIATTR_NUM_BARRIERS
	.align		4
        /*00c0*/ 	.byte	0x02, 0x4c
        /*00c2*/ 	.byte	0x01
	.zero		1


	//----- nvinfo : EIATTR_MERCURY_ISA_VERSION
	.align		4
        /*00c4*/ 	.byte	0x03, 0x5f
        /*00c6*/ 	.short	0x0101


	//----- nvinfo : EIATTR_INT_WARP_WIDE_INSTR_OFFSETS
	.align		4
        /*00c8*/ 	.byte	0x04, 0x31
        /*00ca*/ 	.short	(.L_31 - .L_30)


	//   ....[0]....
.L_30:
        /*00cc*/ 	.word	0x00001300


	//   ....[1]....
        /*00d0*/ 	.word	0x00001390


	//   ....[2]....
        /*00d4*/ 	.word	0x000018f0


	//   ....[3]....
        /*00d8*/ 	.word	0x00001900


	//   ....[4]....
        /*00dc*/ 	.word	0x00001990


	//   ....[5]....
        /*00e0*/ 	.word	0x000019a0


	//   ....[6]....
        /*00e4*/ 	.word	0x00002070


	//   ....[7]....
        /*00e8*/ 	.word	0x00002080


	//----- nvinfo : EIATTR_COOP_GROUP_MASK_REGIDS
	.align		4
.L_31:
        /*00ec*/ 	.byte	0x04, 0x29
        /*00ee*/ 	.short	(.L_33 - .L_32)


	//   ....[0]....
.L_32:
        /*00f0*/ 	.word	0xffffffff


	//   ....[1]....
        /*00f4*/ 	.word	0xffffffff


	//   ....[2]....
        /*00f8*/ 	.word	0xffffffff


	//----- nvinfo : EIATTR_COOP_GROUP_INSTR_OFFSETS
	.align		4
.L_33:
        /*00fc*/ 	.byte	0x04, 0x28
        /*00fe*/ 	.short	(.L_35 - .L_34)


	//   ....[0]....
.L_34:
        /*0100*/ 	.word	0x00000150


	//   ....[1]....
        /*0104*/ 	.word	0x00000720


	//   ....[2]....
        /*0108*/ 	.word	0x00000cd0


	//----- nvinfo : EIATTR_MBARRIER_INSTR_OFFSETS
	.align		4
.L_35:
        /*010c*/ 	.byte	0x04, 0x39
        /*010e*/ 	.short	(.L_37 - .L_36)


	//   ....[0]....
.L_36:
        /*0110*/ 	.word	0x00001450
        /*0114*/ 	.word	0x000000ff
        /*0118*/ 	.word	0x00014000
        /*011c*/ 	.short	0x0100
        /*011e*/ 	.byte	0x10
	.zero		1


	//   ....[1]....
        /*0120*/ 	.word	0x00001a40
        /*0124*/ 	.word	0x000000ff
        /*0128*/ 	.word	0x00014000
        /*012c*/ 	.short	0x010a
        /*012e*/ 	.byte	0x10
	.zero		1


	//   ....[2]....
        /*0130*/ 	.word	0x00001dd0
        /*0134*/ 	.word	0x000000ff
        /*0138*/ 	.word	0x00014000
        /*013c*/ 	.short	0x0108
        /*013e*/ 	.byte	0x10
	.zero		1


	//   ....[3]....
        /*0140*/ 	.word	0x00002110
        /*0144*/ 	.word	0x000000ff
        /*0148*/ 	.word	0x00014000
        /*014c*/ 	.short	0x010a
        /*014e*/ 	.byte	0x10
	.zero		1


	//----- nvinfo : EIATTR_NUM_MBARRIERS
	.align		4
.L_37:
        /*0150*/ 	.byte	0x03, 0x38
        /*0152*/ 	.short	0x0001


	//----- nvinfo : EIATTR_EXIT_INSTR_OFFSETS
	.align		4
        /*0154*/ 	.byte	0x04, 0x1c
        /*0156*/ 	.short	(.L_39 - .L_38)


	//   ....[0]....
.L_38:
        /*0158*/ 	.word	0x00002100


	//----- nvinfo : EIATTR_REQNTID
	.align		4
.L_39:
        /*015c*/ 	.byte	0x04, 0x10
        /*015e*/ 	.short	(.L_41 - .L_40)
.L_40:
        /*0160*/ 	.word	0x00000100
        /*0164*/ 	.word	0x00000001
        /*0168*/ 	.word	0x00000001


	//----- nvinfo : EIATTR_CRS_STACK_SIZE
	.align		4
.L_41:
        /*016c*/ 	.byte	0x04, 0x1e
        /*016e*/ 	.short	(.L_43 - .L_42)
.L_42:
        /*0170*/ 	.word	0x00000000


	//----- nvinfo : EIATTR_CBANK_PARAM_SIZE
	.align		4
.L_43:
        /*0174*/ 	.byte	0x03, 0x19
        /*0176*/ 	.short	0x0050


	//----- nvinfo : EIATTR_PARAM_CBANK
	.align		4
        /*0178*/ 	.byte	0x04, 0x0a
        /*017a*/ 	.short	(.L_45 - .L_44)
	.align		4
.L_44:
        /*017c*/ 	.word	index@(.nv.constant0.gluon_wgmma)
        /*0180*/ 	.short	0x0210
        /*0182*/ 	.short	0x0050


	//----- nvinfo : EIATTR_SW_WAR
	.align		4
.L_45:
        /*0184*/ 	.byte	0x04, 0x36
        /*0186*/ 	.short	(.L_47 - .L_46)
.L_46:
        /*0188*/ 	.word	0x00000008
.L_47:


//--------------------- .nv.callgraph             --------------------------
	.section	.nv.callgraph,"",@"SHT_CUDA_CALLGRAPH"
	.align	4
	.sectionentsize	8
	.align		4
        /*0000*/ 	.word	0x00000000
	.align		4
        /*0004*/ 	.word	0xffffffff
	.align		4
        /*0008*/ 	.word	0x00000000
	.align		4
        /*000c*/ 	.word	0xfffffffe
	.align		4
        /*0010*/ 	.word	0x00000000
	.align		4
        /*0014*/ 	.word	0xfffffffd
	.align		4
        /*0018*/ 	.word	0x00000000
	.align		4
        /*001c*/ 	.word	0xfffffffc


//--------------------- .text.gluon_wgmma         --------------------------
	.section	.text.gluon_wgmma,"ax",@progbits
	.align	128
        .global         gluon_wgmma
        .type           gluon_wgmma,@function
        .size           gluon_wgmma,(.L_x_52 - gluon_wgmma)
        .other          gluon_wgmma,@"STO_CUDA_ENTRY STV_DEFAULT"
gluon_wgmma:
.text.gluon_wgmma:
[----:B------:R-:W-:Y:S01]  /*0000*/  LDC R1, c[0x0][0x28] ;  /* 0x00000a00ff017b82 */ /* 0x000fe20000000800 */
[----:B------:R-:W1:Y:S07]  /*0010*/  S2R R0, SR_TID.X ;  /* 0x0000000000007919 */ /* 0x000e6e0000002100 */
[----:B------:R-:W2:Y:S01]  /*0020*/  S2UR UR4, SR_CgaCtaId ;  /* 0x00000000000479c3 */ /* 0x000ea20000008800 */
[----:B------:R-:W-:Y:S01]  /*0030*/  UMOV UR16, 0x400 ;  /* 0x0000040000107882 */ /* 0x000fe20000000000 */
[----:B------:R-:W-:Y:S01]  /*0040*/  ULDC UR6, c[0x0][0xc] ;  /* 0x0000030000067ab9 */ /* 0x000fe20000000800 */
[----:B------:R-:W-:Y:S01]  /*0050*/  ULDC.64 UR50, c[0x0][0x250] ;  /* 0x0000940000327ab9 */ /* 0x000fe20000000a00 */
[----:B------:R-:W-:Y:S04]  /*0060*/  BSSY B0, `(.L_x_0) ;  /* 0x000001e000007945 */ /* 0x000fe80003800000 */
[----:B------:R-:W3:Y:S08]  /*0070*/  LDC R4, c[0x0][0x228] ;  /* 0x00008a00ff047b82 */ /* 0x000ef00000000800 */
[----:B------:R-:W4:Y:S08]  /*0080*/  LDC R15, c[0x0][0x230] ;  /* 0x00008c00ff0f7b82 */ /* 0x000f300000000800 */
[----:B------:R-:W-:Y:S01]  /*0090*/  S2UR UR53, SR_CTAID.Y ;  /* 0x00000000003579c3 */ /* 0x000fe20000002600 */
[----:B--2---:R-:W-:-:S03]  /*00a0*/  ULEA UR16, UR4, UR16, 0x18 ;  /* 0x0000001004107291 */ /* 0x004fc6000f8ec03f */
[----:B------:R-:W-:Y:S01]  /*00b0*/  ULDC UR4, c[0x0][0x10] ;  /* 0x0000040000047ab9 */ /* 0x000fe20000000800 */
[----:B-1----:R-:W-:-:S03]  /*00c0*/  LOP3.LUT R6, R0, 0xff, RZ, 0xc0, !PT ;  /* 0x000000ff00067812 */ /* 0x002fc600078ec0ff */
[----:B------:R-:W1:Y:S01]  /*00d0*/  S2UR UR5, SR_CTAID.Z ;  /* 0x00000000000579c3 */ /* 0x000e620000002700 */
[----:B---3--:R-:W-:Y:S01]  /*00e0*/  VIADD R4, R4, 0xffffffff ;  /* 0xffffffff04047836 */ /* 0x008fe20000000000 */
[C---:B------:R-:W-:Y:S02]  /*00f0*/  ISETP.GE.U32.AND P0, PT, R6.reuse, 0x20, PT ;  /* 0x000000200600780c */ /* 0x040fe40003f06070 */
[C---:B------:R-:W-:Y:S02]  /*0100*/  ISETP.NE.U32.AND P2, PT, R6.reuse, RZ, PT ;  /* 0x000000ff0600720c */ /* 0x040fe40003f45070 */
[----:B------:R-:W-:Y:S02]  /*0110*/  LEA R14, R6, UR16, 0x2 ;  /* 0x00000010060e7c11 */ /* 0x000fe4000f8e10ff */
[----:B------:R-:W2:Y:S01]  /*0120*/  S2UR UR54, SR_CTAID.X ;  /* 0x00000000003679c3 */ /* 0x000ea20000002500 */
[----:B----4-:R-:W-:-:S06]  /*0130*/  VIADD R12, R15, 0xffffffff ;  /* 0xffffffff0f0c7836 */ /* 0x010fcc0000000000 */
[----:B------:R3:W-:Y:S01]  /*0140*/  @!P0 STS [R14], RZ ;  /* 0x000000ff0e008388 */ /* 0x0007e20000000800 */
[----:B------:R-:W-:-:S03]  /*0150*/  NOP ;  /* 0x0000000000007918 */ /* 0x000fc60000000000 */
[----:B------:R3:W-:Y:S01]  /*0160*/  @!P2 STS [UR16+0x24], R4 ;  /* 0x00002404ff00a988 */ /* 0x0007e20008000810 */
[----:B-1----:R-:W-:-:S03]  /*0170*/  UIMAD UR4, UR5, UR4, UR53 ;  /* 0x00000004050472a4 */ /* 0x002fc6000f8e0235 */
[----:B------:R3:W-:Y:S01]  /*0180*/  @!P2 STS [UR16+0x20], R12 ;  /* 0x0000200cff00a988 */ /* 0x0007e20008000810 */
[----:B--2---:R-:W-:-:S04]  /*0190*/  UIMAD UR4, UR4, UR6, UR54 ;  /* 0x00000006040472a4 */ /* 0x004fc8000f8e0236 */
[----:B------:R-:W-:-:S04]  /*01a0*/  UIMAD UR4, UR4, 0x180, URZ ;  /* 0x00000180040478a4 */ /* 0x000fc8000f8e023f */
[----:B------:R-:W-:-:S04]  /*01b0*/  UIADD3 UR18, UP0, UR4, UR50, URZ ;  /* 0x0000003204127290 */ /* 0x000fc8000ff1e03f */
[----:B------:R-:W-:Y:S01]  /*01c0*/  ULEA.HI.X.SX32 UR19, UR4, UR51, 0x1, UP0 ;  /* 0x0000003304137291 */ /* 0x000fe200080f0e3f */
[----:B---3--:R-:W-:Y:S11]  /*01d0*/  @P2 BRA `(.L_x_1) ;  /* 0x0000000000182947 */ /* 0x008ff60003800000 */
[----:B------:R-:W1:Y:S01]  /*01e0*/  LDS R2, [UR16+0x8] ;  /* 0x00000810ff027984 */ /* 0x000e620008000800 */
[----:B------:R-:W2:Y:S01]  /*01f0*/  LDC.64 R8, c[0x0][0x210] ;  /* 0x00008400ff087b82 */ /* 0x000ea20000000a00 */
[----:B------:R-:W-:Y:S02]  /*0200*/  IMAD.MOV.U32 R3, RZ, RZ, 0x70 ;  /* 0x00000070ff037424 */ /* 0x000fe400078e00ff */
[----:B--2---:R2:W-:Y:S03]  /*0210*/  STS.64 [UR16], R8 ;  /* 0x00000008ff007988 */ /* 0x0045e60008000a10 */
[----:B-1----:R-:W-:-:S05]  /*0220*/  LOP3.LUT R2, R2, 0x10, R3, 0xd8, !PT ;  /* 0x0000001002027812 */ /* 0x002fca00078ed803 */
[----:B------:R2:W-:Y:S02]  /*0230*/  STS [UR16+0x8], R2 ;  /* 0x00000802ff007988 */ /* 0x0005e40008000810 */
.L_x_1:
[----:B------:R-:W-:Y:S05]  /*0240*/  BSYNC B0 ;  /* 0x0000000000007941 */ /* 0x000fea0003800000 */
.L_x_0:
[----:B------:R-:W-:Y:S04]  /*0250*/  BSSY B0, `(.L_x_2) ;  /* 0x000000a000007945 */ /* 0x000fe80003800000 */
[----:B------:R-:W-:Y:S05]  /*0260*/  @P2 BRA `(.L_x_3) ;  /* 0x0000000000202947 */ /* 0x000fea0003800000 */
[----:B--2---:R-:W1:Y:S01]  /*0270*/  LDS R2, [UR16+0x34] ;  /* 0x00003410ff027984 */ /* 0x004e620008000800 */
[----:B------:R-:W-:Y:S02]  /*0280*/  IMAD.MOV.U32 R3, RZ, RZ, 0x3f000000 ;  /* 0x3f000000ff037424 */ /* 0x000fe400078e00ff */
[----:B------:R-:W-:Y:S01]  /*0290*/  @!P2 IMAD.MOV.U32 R5, RZ, RZ, 0x3f ;  /* 0x0000003fff05a424 */ /* 0x000fe200078e00ff */
[----:B------:R-:W2:Y:S02]  /*02a0*/  @!P2 LDS R8, [UR16+0x38] ;  /* 0x00003810ff08a984 */ /* 0x000ea40008000800 */
[----:B-1----:R-:W-:Y:S02]  /*02b0*/  LOP3.LUT R2, R2, 0xff000000, R3, 0xb8, !PT ;  /* 0xff00000002027812 */ /* 0x002fe400078eb803 */
[----:B--2---:R-:W-:-:S03]  /*02c0*/  @!P2 LOP3.LUT R3, R8, 0xff, R5, 0xb8, !PT ;  /* 0x000000ff0803a812 */ /* 0x004fc600078eb805 */
[----:B------:R1:W-:Y:S04]  /*02d0*/  STS [UR16+0x34], R2 ;  /* 0x00003402ff007988 */ /* 0x0003e80008000810 */
[----:B------:R1:W-:Y:S02]  /*02e0*/  @!P2 STS [UR16+0x38], R3 ;  /* 0x00003803ff00a988 */ /* 0x0003e40008000810 */
.L_x_3:
[----:B------:R-:W-:Y:S05]  /*02f0*/  BSYNC B0 ;  /* 0x0000000000007941 */ /* 0x000fea0003800000 */
.L_x_2:
[----:B------:R-:W-:Y:S04]  /*0300*/  BSSY B0, `(.L_x_4) ;  /* 0x000000e000007945 */ /* 0x000fe80003800000 */
[----:B------:R-:W-:Y:S05]  /*0310*/  @P2 BRA `(.L_x_5) ;  /* 0x0000000000302947 */ /* 0x000fea0003800000 */
[----:B-1----:R-:W1:Y:S01]  /*0320*/  LDS R3, [UR16+0x34] ;  /* 0x00003410ff037984 */ /* 0x002e620008000800 */
[----:B------:R-:W3:Y:S03]  /*0330*/  LDC.64 R10, c[0x0][0x238] ;  /* 0x00008e00ff0a7b82 */ /* 0x000ee60000000a00 */
[----:B--2---:R-:W2:Y:S01]  /*0340*/  LDS R2, [UR16+0x1c] ;  /* 0x00001c10ff027984 */ /* 0x004ea20008000800 */
[C---:B---3--:R-:W-:Y:S01]  /*0350*/  SHF.L.U64.HI R8, R10.reuse, 0x1, R11 ;  /* 0x000000010a087819 */ /* 0x048fe2000001020b */
[----:B------:R-:W-:-:S03]  /*0360*/  IMAD.SHL.U32 R5, R10, 0x2, RZ ;  /* 0x000000020a057824 */ /* 0x000fc600078e00ff */
[--C-:B------:R-:W-:Y:S02]  /*0370*/  SHF.R.U32.HI R7, RZ, 0x4, R8.reuse ;  /* 0x00000004ff077819 */ /* 0x100fe40000011608 */
[----:B------:R-:W-:-:S05]  /*0380*/  SHF.R.U64 R5, R5, 0x4, R8 ;  /* 0x0000000405057819 */ /* 0x000fca0000001208 */
[----:B------:R3:W-:Y:S01]  /*0390*/  STS [UR16+0xc], R5 ;  /* 0x00000c05ff007988 */ /* 0x0007e20008000810 */
[----:B-1----:R-:W-:Y:S02]  /*03a0*/  LOP3.LUT R3, R3, 0x7, RZ, 0xb8, !PT ;  /* 0x0000000703037812 */ /* 0x002fe400078eb8ff */
[----:B--2---:R-:W-:-:S03]  /*03b0*/  LOP3.LUT R2, R2, 0xf, R7, 0xb8, !PT ;  /* 0x0000000f02027812 */ /* 0x004fc600078eb807 */
[----:B------:R3:W-:Y:S04]  /*03c0*/  STS [UR16+0x34], R3 ;  /* 0x00003403ff007988 */ /* 0x0007e80008000810 */
[----:B------:R3:W-:Y:S02]  /*03d0*/  STS [UR16+0x1c], R2 ;  /* 0x00001c02ff007988 */ /* 0x0007e40008000810 */
.L_x_5:
[----:B------:R-:W-:Y:S05]  /*03e0*/  BSYNC B0 ;  /* 0x0000000000007941 */ /* 0x000fea0003800000 */
.L_x_4:
[----:B------:R-:W-:Y:S04]  /*03f0*/  BSSY B1, `(.L_x_6) ;  /* 0x000001b000017945 */ /* 0x000fe80003800000 */
[----:B------:R-:W-:Y:S01]  /*0400*/  BSSY B0, `(.L_x_7) ;  /* 0x0000016000007945 */ /* 0x000fe20003800000 */
[----:B------:R-:W-:-:S03]  /*0410*/  IMAD.MOV.U32 R10, RZ, RZ, RZ ;  /* 0x000000ffff0a7224 */ /* 0x000fc600078e00ff */
[----:B------:R-:W-:Y:S05]  /*0420*/  @P2 BRA `(.L_x_8) ;  /* 0x0000000000202947 */ /* 0x000fea0003800000 */
[----:B-123--:R-:W1:Y:S02]  /*0430*/  LDS R2, [UR16+0x34] ;  /* 0x00003410ff027984 */ /* 0x00ee640008000800 */
[----:B-1----:R-:W-:-:S05]  /*0440*/  LOP3.LUT R2, R2, 0x38, RZ, 0xb8, !PT ;  /* 0x0000003802027812 */ /* 0x002fca00078eb8ff */
[----:B------:R1:W-:Y:S01]  /*0450*/  STS [UR16+0x34], R2 ;  /* 0x00003402ff007988 */ /* 0x0003e20008000810 */
[----:B------:R-:W-:Y:S05]  /*0460*/  @P2 BRA `(.L_x_9) ;  /* 0x0000000000202947 */ /* 0x000fea0003800000 */
[----:B-1----:R-:W1:Y:S01]  /*0470*/  LDS R2, [UR16+0x8] ;  /* 0x00000810ff027984 */ /* 0x002e620008000800 */
[----:B------:R-:W-:-:S05]  /*0480*/  IMAD.MOV.U32 R3, RZ, RZ, 0x780 ;  /* 0x00000780ff037424 */ /* 0x000fca00078e00ff */
[----:B-1----:R-:W-:-:S05]  /*0490*/  LOP3.LUT R2, R2, 0x300, R3, 0xd8, !PT ;  /* 0x0000030002027812 */ /* 0x002fca00078ed803 */
[----:B------:R4:W-:Y:S02]  /*04a0*/  STS [UR16+0x8], R2 ;  /* 0x00000802ff007988 */ /* 0x0009e40008000810 */
.L_x_8:
[----:B------:R-:W-:Y:S05]  /*04b0*/  @P2 BRA `(.L_x_10) ;  /* 0x0000000000282947 */ /* 0x000fea0003800000 */
[----:B-1234-:R-:W1:Y:S02]  /*04c0*/  LDS R2, [UR16+0x8] ;  /* 0x00000810ff027984 */ /* 0x01ee640008000800 */
[----:B-1----:R-:W-:-:S05]  /*04d0*/  LOP3.LUT R2, R2, 0x1800, RZ, 0xb8, !PT ;  /* 0x0000180002027812 */ /* 0x002fca00078eb8ff */
[----:B------:R2:W-:Y:S02]  /*04e0*/  STS [UR16+0x8], R2 ;  /* 0x00000802ff007988 */ /* 0x0005e40008000810 */
.L_x_9:
[----:B------:R-:W-:Y:S05]  /*04f0*/  @P2 BREAK B0 ;  /* 0x0000000000002942 */ /* 0x000fea0003800000 */
[----:B------:R-:W-:Y:S05]  /*0500*/  @P2 BRA `(.L_x_11) ;  /* 0x0000000000242947 */ /* 0x000fea0003800000 */
[----:B------:R-:W3:Y:S01]  /*0510*/  LDS R3, [UR16+0x8] ;  /* 0x00000810ff037984 */ /* 0x000ee20008000800 */
[----:B-12---:R-:W-:-:S05]  /*0520*/  IMAD.MOV.U32 R2, RZ, RZ, 0x6000 ;  /* 0x00006000ff027424 */ /* 0x006fca00078e00ff */
[----:B---3--:R-:W-:-:S04]  /*0530*/  LOP3.LUT R2, R3, 0x6000, R2, 0xd8, !PT ;  /* 0x0000600003027812 */ /* 0x008fc800078ed802 */
[----:B------:R-:W-:-:S05]  /*0540*/  LOP3.LUT R2, R2, 0x400000, RZ, 0xb8, !PT ;  /* 0x0040000002027812 */ /* 0x000fca00078eb8ff */
[----:B------:R5:W-:Y:S02]  /*0550*/  STS [UR16+0x8], R2 ;  /* 0x00000802ff007988 */ /* 0x000be40008000810 */
.L_x_10:
[----:B------:R-:W-:Y:S05]  /*0560*/  BSYNC B0 ;  /* 0x0000000000007941 */ /* 0x000fea0003800000 */
.L_x_7:
[----:B-12345:R-:W1:Y:S02]  /*0570*/  @!P2 LDS R2, [UR16+0x8] ;  /* 0x00000810ff02a984 */ /* 0x03ee640008000800 */
[----:B-1----:R-:W-:-:S05]  /*0580*/  @!P2 LOP3.LUT R2, R2, 0x8000, RZ, 0xb8, !PT ;  /* 0x000080000202a812 */ /* 0x002fca00078eb8ff */
[----:B------:R3:W-:Y:S02]  /*0590*/  @!P2 STS [UR16+0x8], R2 ;  /* 0x00000802ff00a988 */ /* 0x0007e40008000810 */
.L_x_11:
[----:B------:R-:W-:Y:S05]  /*05a0*/  BSYNC B1 ;  /* 0x0000000000017941 */ /* 0x000fea0003800000 */
.L_x_6:
[----:B------:R-:W-:Y:S05]  /*05b0*/  WARPSYNC.ALL ;  /* 0x0000000000007948 */ /* 0x000fea0003800000 */
[----:B------:R-:W4:Y:S02]  /*05c0*/  LDC R5, c[0x0][0x22c] ;  /* 0x00008b00ff057b82 */ /* 0x000f240000000800 */
[----:B----4-:R-:W-:Y:S01]  /*05d0*/  VIADD R5, R5, 0xffffffff ;  /* 0xffffffff05057836 */ /* 0x010fe20000000000 */
[----:B------:R-:W-:Y:S06]  /*05e0*/  @P0 BRA `(.L_x_12) ;  /* 0x0000000000280947 */ /* 0x000fec0003800000 */
[----:B-123--:R-:W1:Y:S01]  /*05f0*/  S2R R2, SR_LANEID ;  /* 0x0000000000027919 */ /* 0x00ee620000000000 */
[----:B------:R-:W-:Y:S05]  /*0600*/  WARPSYNC.ALL ;  /* 0x0000000000007948 */ /* 0x000fea0003800000 */
[----:B-1----:R-:W-:-:S05]  /*0610*/  IMAD.SHL.U32 R7, R2, 0x4, RZ ;  /* 0x0000000402077824 */ /* 0x002fca00078e00ff */
[----:B------:R-:W1:Y:S01]  /*0620*/  LDS R9, [R7+UR16] ;  /* 0x0000001007097984 */ /* 0x000e620008000800 */
[----:B------:R-:W-:-:S05]  /*0630*/  IADD3 R2, P1, R7, UR18, RZ ;  /* 0x0000001207027c10 */ /* 0x000fca000ff3e0ff */
[----:B------:R-:W-:-:S05]  /*0640*/  IMAD.X R3, RZ, RZ, UR19, P1 ;  /* 0x00000013ff037e24 */ /* 0x000fca00088e06ff */
[----:B-1----:R4:W5:Y:S01]  /*0650*/  ATOMG.E.EXCH.STRONG.GPU PT, RZ, [R2], R9 ;  /* 0x0000000902ff73a8 */ /* 0x00296200041ee100 */
[----:B------:R-:W-:-:S04]  /*0660*/  DEPBAR {5,4,3,2,1,0} ;  /* 0x0000003f0000791a */ /* 0x000fc80000000000 */
[----:B------:R4:W-:Y:S01]  /*0670*/  UTMACCTL.IV [UR18] ;  /* 0x00000000120079b9 */ /* 0x0009e20008000000 */
[----:B------:R-:W-:Y:S01]  /*0680*/  NOP ;  /* 0x0000000000007918 */ /* 0x000fe20000000000 */
.L_x_12:
[----:B------:R-:W-:Y:S05]  /*0690*/  @P0 BRA `(.L_x_13) ;  /* 0x00000000000c0947 */ /* 0x000fea0003800000 */
[----:B------:R0:W-:Y:S01]  /*06a0*/  UTMACMDFLUSH ;  /* 0x00000000000079b7 */ /* 0x0001e20000000000 */
[----:B------:R-:W-:Y:S05]  /*06b0*/  @P0 BRA `(.L_x_13) ;  /* 0x0000000000040947 */ /* 0x000fea0003800000 */
[----:B------:R-:W-:-:S04]  /*06c0*/  DEPBAR.LE SB0, 0x0 ;  /* 0x000080000000791a */ /* 0x000fc80000000000 */
.L_x_13:
[----:B------:R-:W-:Y:S05]  /*06d0*/  WARPSYNC.ALL ;  /* 0x0000000000007948 */ /* 0x000fea0003800000 */
[----:B-----5:R-:W-:Y:S06]  /*06e0*/  BAR.SYNC.DEFER_BLOCKING 0x0 ;  /* 0x0000000000007b1d */ /* 0x020fec0000010000 */
[----:B------:R-:W-:Y:S02]  /*06f0*/  BSSY B1, `(.L_x_14) ;  /* 0x000000b000017945 */ /* 0x000fe40003800000 */
[----:B------:R-:W-:Y:S06]  /*0700*/  BAR.SYNC.DEFER_BLOCKING 0x0 ;  /* 0x0000000000007b1d */ /* 0x000fec0000010000 */
[----:B------:R5:W-:Y:S01]  /*0710*/  @!P0 STS [R14], RZ ;  /* 0x000000ff0e008388 */ /* 0x000be20000000800 */
[----:B------:R-:W-:Y:S01]  /*0720*/  NOP ;  /* 0x0000000000007918 */ /* 0x000fe20000000000 */
[----:B------:R-:W-:Y:S05]  /*0730*/  @P2 BRA `(.L_x_15) ;  /* 0x0000000000182947 */ /* 0x000fea0003800000 */
[----:B-1234-:R-:W1:Y:S01]  /*0740*/  LDS R2, [UR16+0x8] ;  /* 0x00000810ff027984 */ /* 0x01ee620008000800 */
[----:B------:R-:W2:Y:S01]  /*0750*/  LDC.64 R8, c[0x0][0x218] ;  /* 0x00008600ff087b82 */ /* 0x000ea20000000a00 */
[----:B------:R-:W-:Y:S02]  /*0760*/  IMAD.MOV.U32 R3, RZ, RZ, 0x70 ;  /* 0x00000070ff037424 */ /* 0x000fe400078e00ff */
[----:B--2---:R2:W-:Y:S03]  /*0770*/  STS.64 [UR16], R8 ;  /* 0x00000008ff007988 */ /* 0x0045e60008000a10 */
[----:B-1----:R-:W-:-:S05]  /*0780*/  LOP3.LUT R2, R2, 0x10, R3, 0xd8, !PT ;  /* 0x0000001002027812 */ /* 0x002fca00078ed803 */
[----:B------:R2:W-:Y:S02]  /*0790*/  STS [UR16+0x8], R2 ;  /* 0x00000802ff007988 */ /* 0x0005e40008000810 */
.L_x_15:
[----:B----4-:R-:W-:Y:S05]  /*07a0*/  BSYNC B1 ;  /* 0x0000000000017941 */ /* 0x010fea0003800000 */
.L_x_14:
[----:B------:R-:W-:Y:S04]  /*07b0*/  BSSY B1, `(.L_x_16) ;  /* 0x000000a000017945 */ /* 0x000fe80003800000 */
[----:B------:R-:W-:Y:S05]  /*07c0*/  @P2 BRA `(.L_x_17) ;  /* 0x0000000000202947 */ /* 0x000fea0003800000 */
[----:B-123--:R-:W1:Y:S01]  /*07d0*/  LDS R2, [UR16+0x34] ;  /* 0x00003410ff027984 */ /* 0x00ee620008000800 */
[----:B------:R-:W-:Y:S02]  /*07e0*/  IMAD.MOV.U32 R7, RZ, RZ, 0x3f000000 ;  /* 0x3f000000ff077424 */ /* 0x000fe400078e00ff */
[----:B------:R-:W-:Y:S01]  /*07f0*/  @!P2 IMAD.MOV.U32 R3, RZ, RZ, 0x7f ;  /* 0x0000007fff03a424 */ /* 0x000fe200078e00ff */
[----:B------:R-:W2:Y:S02]  /*0800*/  @!P2 LDS R8, [UR16+0x38] ;  /* 0x00003810ff08a984 */ /* 0x000ea40008000800 */
[----:B-1----:R-:W-:Y:S02]  /*0810*/  LOP3.LUT R2, R2, 0xff000000, R7, 0xb8, !PT ;  /* 0xff00000002027812 */ /* 0x002fe400078eb807 */
[----:B--2---:R-:W-:-:S03]  /*0820*/  @!P2 LOP3.LUT R3, R8, 0xff, R3, 0xb8, !PT ;  /* 0x000000ff0803a812 */ /* 0x004fc600078eb803 */
[----:B------:R4:W-:Y:S04]  /*0830*/  STS [UR16+0x34], R2 ;  /* 0x00003402ff007988 */ /* 0x0009e80008000810 */
[----:B------:R4:W-:Y:S02]  /*0840*/  @!P2 STS [UR16+0x38], R3 ;  /* 0x00003803ff00a988 */ /* 0x0009e40008000810 */
.L_x_17:
[----:B------:R-:W-:Y:S05]  /*0850*/  BSYNC B1 ;  /* 0x0000000000017941 */ /* 0x000fea0003800000 */
.L_x_16:
[----:B------:R-:W-:Y:S04]  /*0860*/  BSSY B1, `(.L_x_18) ;  /* 0x0000004000017945 */ /* 0x000fe80003800000 */
[----:B------:R-:W-:Y:S05]  /*0870*/  @P2 BRA `(.L_x_19) ;  /* 0x0000000000082947 */ /* 0x000fea0003800000 */
[----:B------:R1:W-:Y:S04]  /*0880*/  STS [UR16+0x24], R12 ;  /* 0x0000240cff007988 */ /* 0x0003e80008000810 */
[----:B------:R1:W-:Y:S02]  /*0890*/  STS [UR16+0x20], R5 ;  /* 0x00002005ff007988 */ /* 0x0003e40008000810 */
.L_x_19:
[----:B------:R-:W-:Y:S05]  /*08a0*/  BSYNC B1 ;  /* 0x0000000000017941 */ /* 0x000fea0003800000 */
.L_x_18:
[----:B------:R-:W-:Y:S04]  /*08b0*/  BSSY B1, `(.L_x_20) ;  /* 0x000000e000017945 */ /* 0x000fe80003800000 */
[----:B------:R-:W-:Y:S05]  /*08c0*/  @P2 BRA `(.L_x_21) ;  /* 0x0000000000302947 */ /* 0x000fea0003800000 */
[----:B----4-:R-:W4:Y:S01]  /*08d0*/  LDS R3, [UR16+0x34] ;  /* 0x00003410ff037984 */ /* 0x010f220008000800 */
[----:B-1----:R-:W1:Y:S03]  /*08e0*/  LDC.64 R12, c[0x0][0x240] ;  /* 0x00009000ff0c7b82 */ /* 0x002e660000000a00 */
[----:B--23--:R-:W2:Y:S01]  /*08f0*/  LDS R2, [UR16+0x1c] ;  /* 0x00001c10ff027984 */ /* 0x00cea20008000800 */
[C---:B-1----:R-:W-:Y:S01]  /*0900*/  SHF.L.U64.HI R8, R12.reuse, 0x1, R13 ;  /* 0x000000010c087819 */ /* 0x042fe2000001020d */
[----:B------:R-:W-:-:S03]  /*0910*/  IMAD.SHL.U32 R7, R12, 0x2, RZ ;  /* 0x000000020c077824 */ /* 0x000fc600078e00ff */
[--C-:B------:R-:W-:Y:S02]  /*0920*/  SHF.R.U32.HI R9, RZ, 0x4, R8.reuse ;  /* 0x00000004ff097819 */ /* 0x100fe40000011608 */
[----:B------:R-:W-:-:S05]  /*0930*/  SHF.R.U64 R7, R7, 0x4, R8 ;  /* 0x0000000407077819 */ /* 0x000fca0000001208 */
[----:B------:R1:W-:Y:S01]  /*0940*/  STS [UR16+0xc], R7 ;  /* 0x00000c07ff007988 */ /* 0x0003e20008000810 */
[----:B----4-:R-:W-:Y:S02]  /*0950*/  LOP3.LUT R3, R3, 0x7, RZ, 0xb8, !PT ;  /* 0x0000000703037812 */ /* 0x010fe400078eb8ff */
[----:B--2---:R-:W-:-:S03]  /*0960*/  LOP3.LUT R2, R2, 0xf, R9, 0xb8, !PT ;  /* 0x0000000f02027812 */ /* 0x004fc600078eb809 */
[----:B------:R1:W-:Y:S04]  /*0970*/  STS [UR16+0x34], R3 ;  /* 0x00003403ff007988 */ /* 0x0003e80008000810 */
[----:B------:R1:W-:Y:S02]  /*0980*/  STS [UR16+0x1c], R2 ;  /* 0x00001c02ff007988 */ /* 0x0003e40008000810 */
.L_x_21:
[----:B------:R-:W-:Y:S05]  /*0990*/  BSYNC B1 ;  /* 0x0000000000017941 */ /* 0x000fea0003800000 */
.L_x_20:
[----:B------:R-:W-:Y:S04]  /*09a0*/  BSSY B2, `(.L_x_22) ;  /* 0x000001a000027945 */ /* 0x000fe80003800000 */
[----:B------:R-:W-:Y:S04]  /*09b0*/  BSSY B1, `(.L_x_23) ;  /* 0x0000015000017945 */ /* 0x000fe80003800000 */
[----:B------:R-:W-:Y:S05]  /*09c0*/  @P2 BRA `(.L_x_24) ;  /* 0x0000000000202947 */ /* 0x000fea0003800000 */
[----:B-1234-:R-:W1:Y:S02]  /*09d0*/  LDS R2, [UR16+0x34] ;  /* 0x00003410ff027984 */ /* 0x01ee640008000800 */
[----:B-1----:R-:W-:-:S05]  /*09e0*/  LOP3.LUT R2, R2, 0x38, RZ, 0xb8, !PT ;  /* 0x0000003802027812 */ /* 0x002fca00078eb8ff */
[----:B------:R1:W-:Y:S01]  /*09f0*/  STS [UR16+0x34], R2 ;  /* 0x00003402ff007988 */ /* 0x0003e20008000810 */
[----:B------:R-:W-:Y:S05]  /*0a00*/  @P2 BRA `(.L_x_25) ;  /* 0x0000000000202947 */ /* 0x000fea0003800000 */
[----:B-1----:R-:W1:Y:S01]  /*0a10*/  LDS R2, [UR16+0x8] ;  /* 0x00000810ff027984 */ /* 0x002e620008000800 */
[----:B------:R-:W-:-:S05]  /*0a20*/  IMAD.MOV.U32 R3, RZ, RZ, 0x780 ;  /* 0x00000780ff037424 */ /* 0x000fca00078e00ff */
[----:B-1----:R-:W-:-:S05]  /*0a30*/  LOP3.LUT R2, R2, 0x300, R3, 0xd8, !PT ;  /* 0x0000030002027812 */ /* 0x002fca00078ed803 */
[----:B------:R1:W-:Y:S02]  /*0a40*/  STS [UR16+0x8], R2 ;  /* 0x00000802ff007988 */ /* 0x0003e40008000810 */
.L_x_24:
[----:B------:R-:W-:Y:S05]  /*0a50*/  @P2 BRA `(.L_x_26) ;  /* 0x0000000000282947 */ /* 0x000fea0003800000 */
[----:B-1234-:R-:W1:Y:S02]  /*0a60*/  LDS R2, [UR16+0x8] ;  /* 0x00000810ff027984 */ /* 0x01ee640008000800 */
[----:B-1----:R-:W-:-:S05]  /*0a70*/  LOP3.LUT R2, R2, 0x1800, RZ, 0xb8, !PT ;  /* 0x0000180002027812 */ /* 0x002fca00078eb8ff */
[----:B------:R2:W-:Y:S02]  /*0a80*/  STS [UR16+0x8], R2 ;  /* 0x00000802ff007988 */ /* 0x0005e40008000810 */
.L_x_25:
[----:B------:R-:W-:Y:S05]  /*0a90*/  @P2 BREAK B1 ;  /* 0x0000000000012942 */ /* 0x000fea0003800000 */
[----:B------:R-:W-:Y:S05]  /*0aa0*/  @P2 BRA `(.L_x_27) ;  /* 0x0000000000242947 */ /* 0x000fea0003800000 */
[----:B-12---:R-:W1:Y:S01]  /*0ab0*/  LDS R2, [UR16+0x8] ;  /* 0x00000810ff027984 */ /* 0x006e620008000800 */
[----:B------:R-:W-:-:S05]  /*0ac0*/  IMAD.MOV.U32 R3, RZ, RZ, 0x6000 ;  /* 0x00006000ff037424 */ /* 0x000fca00078e00ff */
[----:B-1----:R-:W-:-:S04]  /*0ad0*/  LOP3.LUT R2, R2, 0x6000, R3, 0xd8, !PT ;  /* 0x0000600002027812 */ /* 0x002fc800078ed803 */
[----:B------:R-:W-:-:S05]  /*0ae0*/  LOP3.LUT R2, R2, 0x400000, RZ, 0xb8, !PT ;  /* 0x0040000002027812 */ /* 0x000fca00078eb8ff */
[----:B------:R1:W-:Y:S02]  /*0af0*/  STS [UR16+0x8], R2 ;  /* 0x00000802ff007988 */ /* 0x0003e40008000810 */
.L_x_26:
[----:B------:R-:W-:Y:S05]  /*0b00*/  BSYNC B1 ;  /* 0x0000000000017941 */ /* 0x000fea0003800000 */
.L_x_23:
[----:B-1234-:R-:W1:Y:S02]  /*0b10*/  @!P2 LDS R2, [UR16+0x8] ;  /* 0x00000810ff02a984 */ /* 0x01ee640008000800 */
[----:B-1----:R-:W-:-:S05]  /*0b20*/  @!P2 LOP3.LUT R2, R2, 0x8000, RZ, 0xb8, !PT ;  /* 0x000080000202a812 */ /* 0x002fca00078eb8ff */
[----:B------:R3:W-:Y:S02]  /*0b30*/  @!P2 STS [UR16+0x8], R2 ;  /* 0x00000802ff00a988 */ /* 0x0007e40008000810 */
.L_x_27:
[----:B------:R-:W-:Y:S05]  /*0b40*/  BSYNC B2 ;  /* 0x0000000000027941 */ /* 0x000fea0003800000 */
.L_x_22:
[----:B------:R-:W-:Y:S05]  /*0b50*/  WARPSYNC.ALL ;  /* 0x0000000000007948 */ /* 0x000fea0003800000 */
[----:B------:R-:W-:-:S04]  /*0b60*/  UIADD3 UR49, UR4, 0x80, URZ ;  /* 0x0000008004317890 */ /* 0x000fc8000fffe03f */
[----:B------:R-:W-:-:S04]  /*0b70*/  UIADD3 UR48, UP0, UR49, UR50, URZ ;  /* 0x0000003231307290 */ /* 0x000fc8000ff1e03f */
[----:B------:R-:W-:Y:S01]  /*0b80*/  ULEA.HI.X.SX32 UR49, UR49, UR51, 0x1, UP0 ;  /* 0x0000003331317291 */ /* 0x000fe200080f0e3f */
[----:B------:R-:W-:Y:S11]  /*0b90*/  @P0 BRA `(.L_x_28) ;  /* 0x0000000000280947 */ /* 0x000ff60003800000 */
[----:B-123--:R-:W1:Y:S01]  /*0ba0*/  S2R R2, SR_LANEID ;  /* 0x0000000000027919 */ /* 0x00ee620000000000 */
[----:B------:R-:W-:Y:S05]  /*0bb0*/  WARPSYNC.ALL ;  /* 0x0000000000007948 */ /* 0x000fea0003800000 */
[----:B-1----:R-:W-:-:S05]  /*0bc0*/  IMAD.SHL.U32 R8, R2, 0x4, RZ ;  /* 0x0000000402087824 */ /* 0x002fca00078e00ff */
[----:B------:R-:W1:Y:S01]  /*0bd0*/  LDS R7, [R8+UR16] ;  /* 0x0000001008077984 */ /* 0x000e620008000800 */
[----:B------:R-:W-:-:S05]  /*0be0*/  IADD3 R2, P1, R8, UR48, RZ ;  /* 0x0000003008027c10 */ /* 0x000fca000ff3e0ff */
[----:B------:R-:W-:-:S05]  /*0bf0*/  IMAD.X R3, RZ, RZ, UR49, P1 ;  /* 0x00000031ff037e24 */ /* 0x000fca00088e06ff */
[----:B-1----:R4:W2:Y:S01]  /*0c00*/  ATOMG.E.EXCH.STRONG.GPU PT, RZ, [R2], R7 ;  /* 0x0000000702ff73a8 */ /* 0x0028a200041ee100 */
[----:B------:R-:W-:-:S04]  /*0c10*/  DEPBAR {5,4,3,2,1,0} ;  /* 0x0000003f0000791a */ /* 0x000fc80000000000 */
[----:B------:R4:W-:Y:S01]  /*0c20*/  UTMACCTL.IV [UR48] ;  /* 0x00000000300079b9 */ /* 0x0009e20008000000 */
[----:B------:R-:W-:Y:S01]  /*0c30*/  NOP ;  /* 0x0000000000007918 */ /* 0x000fe20000000000 */
.L_x_28:
[----:B------:R-:W-:Y:S05]  /*0c40*/  @P0 BRA `(.L_x_29) ;  /* 0x00000000000c0947 */ /* 0x000fea0003800000 */
[----:B------:R0:W-:Y:S01]  /*0c50*/  UTMACMDFLUSH ;  /* 0x00000000000079b7 */ /* 0x0001e20000000000 */
[----:B------:R-:W-:Y:S05]  /*0c60*/  @P0 BRA `(.L_x_29) ;  /* 0x0000000000040947 */ /* 0x000fea0003800000 */
[----:B------:R-:W-:-:S04]  /*0c70*/  DEPBAR.LE SB0, 0x0 ;  /* 0x000080000000791a */ /* 0x000fc80000000000 */
.L_x_29:
[----:B------:R-:W-:Y:S05]  /*0c80*/  WARPSYNC.ALL ;  /* 0x0000000000007948 */ /* 0x000fea0003800000 */
[----:B--2---:R-:W-:Y:S06]  /*0c90*/  BAR.SYNC.DEFER_BLOCKING 0x0 ;  /* 0x0000000000007b1d */ /* 0x004fec0000010000 */
[----:B------:R-:W-:Y:S02]  /*0ca0*/  BSSY B2, `(.L_x_30) ;  /* 0x000000b000027945 */ /* 0x000fe40003800000 */
[----:B------:R-:W-:Y:S06]  /*0cb0*/  BAR.SYNC.DEFER_BLOCKING 0x0 ;  /* 0x0000000000007b1d */ /* 0x000fec0000010000 */
[----:B------:R2:W-:Y:S01]  /*0cc0*/  @!P0 STS [R14], RZ ;  /* 0x000000ff0e008388 */ /* 0x0005e20000000800 */
[----:B------:R-:W-:Y:S01]  /*0cd0*/  NOP ;  /* 0x0000000000007918 */ /* 0x000fe20000000000 */
[----:B------:R-:W-:Y:S05]  /*0ce0*/  @P2 BRA `(.L_x_31) ;  /* 0x0000000000182947 */ /* 0x000fea0003800000 */
[----:B-1-34-:R-:W1:Y:S01]  /*0cf0*/  LDS R2, [UR16+0x8] ;  /* 0x00000810ff027984 */ /* 0x01ae620008000800 */
[----:B------:R-:W3:Y:S01]  /*0d00*/  LDC.64 R8, c[0x0][0x220] ;  /* 0x00008800ff087b82 */ /* 0x000ee20000000a00 */
[----:B------:R-:W-:Y:S02]  /*0d10*/  IMAD.MOV.U32 R3, RZ, RZ, 0x70 ;  /* 0x00000070ff037424 */ /* 0x000fe400078e00ff */
[----:B---3--:R3:W-:Y:S03]  /*0d20*/  STS.64 [UR16], R8 ;  /* 0x00000008ff007988 */ /* 0x0087e60008000a10 */
[----:B-1----:R-:W-:-:S05]  /*0d30*/  LOP3.LUT R2, R2, 0x10, R3, 0xd8, !PT ;  /* 0x0000001002027812 */ /* 0x002fca00078ed803 */
[----:B------:R3:W-:Y:S02]  /*0d40*/  STS [UR16+0x8], R2 ;  /* 0x00000802ff007988 */ /* 0x0007e40008000810 */
.L_x_31:
[----:B----4-:R-:W-:Y:S05]  /*0d50*/  BSYNC B2 ;  /* 0x0000000000027941 */ /* 0x010fea0003800000 */
.L_x_30:
[----:B------:R-:W-:Y:S04]  /*0d60*/  BSSY B3, `(.L_x_32) ;  /* 0x0000011000037945 */ /* 0x000fe80003800000 */
[----:B------:R-:W-:Y:S04]  /*0d70*/  BSSY B2, `(.L_x_33) ;  /* 0x000000e000027945 */ /* 0x000fe80003800000 */
[----:B------:R-:W-:Y:S05]  /*0d80*/  @P2 BRA `(.L_x_34) ;  /* 0x0000000000242947 */ /* 0x000fea0003800000 */
[----:B-1-3--:R-:W1:Y:S01]  /*0d90*/  LDS R2, [UR16+0x34] ;  /* 0x00003410ff027984 */ /* 0x00ae620008000800 */
[----:B------:R-:W-:-:S05]  /*0da0*/  IMAD.MOV.U32 R3, RZ, RZ, 0x3f000000 ;  /* 0x3f000000ff037424 */ /* 0x000fca00078e00ff */
[----:B-1----:R-:W-:-:S05]  /*0db0*/  LOP3.LUT R2, R2, 0xff000000, R3, 0xb8, !PT ;  /* 0xff00000002027812 */ /* 0x002fca00078eb803 */
[----:B------:R1:W-:Y:S01]  /*0dc0*/  STS [UR16+0x34], R2 ;  /* 0x00003402ff007988 */ /* 0x0003e20008000810 */
[----:B------:R-:W-:Y:S05]  /*0dd0*/  @P2 BRA `(.L_x_35) ;  /* 0x00000000001c2947 */ /* 0x000fea0003800000 */
[----:B-1----:R-:W1:Y:S01]  /*0de0*/  LDS R2, [UR16+0x38] ;  /* 0x00003810ff027984 */ /* 0x002e620008000800 */
[----:B------:R-:W-:-:S05]  /*0df0*/  IMAD.MOV.U32 R3, RZ, RZ, 0x3f ;  /* 0x0000003fff037424 */ /* 0x000fca00078e00ff */
[----:B-1----:R-:W-:-:S05]  /*0e00*/  LOP3.LUT R2, R2, 0xff, R3, 0xb8, !PT ;  /* 0x000000ff02027812 */ /* 0x002fca00078eb803 */
[----:B------:R4:W-:Y:S02]  /*0e10*/  STS [UR16+0x38], R2 ;  /* 0x00003802ff007988 */ /* 0x0009e40008000810 */
.L_x_34:
[----:B------:R-:W-:Y:S05]  /*0e20*/  @P2 BREAK B2 ;  /* 0x0000000000022942 */ /* 0x000fea0003800000 */
[----:B------:R-:W-:Y:S05]  /*0e30*/  @P2 BRA `(.L_x_36) ;  /* 0x00000000000c2947 */ /* 0x000fea0003800000 */
[----:B------:R1:W-:Y:S02]  /*0e40*/  STS [UR16+0x20], R5 ;  /* 0x00002005ff007988 */ /* 0x0003e40008000810 */
.L_x_35:
[----:B------:R-:W-:Y:S05]  /*0e50*/  BSYNC B2 ;  /* 0x0000000000027941 */ /* 0x000fea0003800000 */
.L_x_33:
[----:B------:R1:W-:Y:S02]  /*0e60*/  @!P2 STS [UR16+0x24], R4 ;  /* 0x00002404ff00a988 */ /* 0x0003e40008000810 */
.L_x_36:
[----:B------:R-:W-:Y:S05]  /*0e70*/  BSYNC B3 ;  /* 0x0000000000037941 */ /* 0x000fea0003800000 */
.L_x_32:
[----:B------:R-:W-:Y:S05]  /*0e80*/  WARPSYNC.ALL ;  /* 0x0000000000007948 */ /* 0x000fea0003800000 */
[----:B------:R-:W-:Y:S04]  /*0e90*/  BSSY B3, `(.L_x_37) ;  /* 0x000000e000037945 */ /* 0x000fe80003800000 */
[----:B------:R-:W-:Y:S05]  /*0ea0*/  @P2 BRA `(.L_x_38) ;  /* 0x0000000000302947 */ /* 0x000fea0003800000 */
[----:B------:R-:W5:Y:S01]  /*0eb0*/  LDS R3, [UR16+0x34] ;  /* 0x00003410ff037984 */ /* 0x000f620008000800 */
[----:B-1----:R-:W1:Y:S03]  /*0ec0*/  LDC.64 R4, c[0x0][0x248] ;  /* 0x00009200ff047b82 */ /* 0x002e660000000a00 */
[----:B---34-:R-:W3:Y:S01]  /*0ed0*/  LDS R2, [UR16+0x1c] ;  /* 0x00001c10ff027984 */ /* 0x018ee20008000800 */
[C---:B-1----:R-:W-:Y:S01]  /*0ee0*/  SHF.L.U64.HI R5, R4.reuse, 0x1, R5 ;  /* 0x0000000104057819 */ /* 0x042fe20000010205 */
[----:B------:R-:W-:-:S03]  /*0ef0*/  IMAD.SHL.U32 R4, R4, 0x2, RZ ;  /* 0x0000000204047824 */ /* 0x000fc600078e00ff */
[--C-:B------:R-:W-:Y:S02]  /*0f00*/  SHF.R.U32.HI R7, RZ, 0x4, R5.reuse ;  /* 0x00000004ff077819 */ /* 0x100fe40000011605 */
[----:B------:R-:W-:-:S05]  /*0f10*/  SHF.R.U64 R4, R4, 0x4, R5 ;  /* 0x0000000404047819 */ /* 0x000fca0000001205 */
[----:B------:R1:W-:Y:S01]  /*0f20*/  STS [UR16+0xc], R4 ;  /* 0x00000c04ff007988 */ /* 0x0003e20008000810 */
[----:B-----5:R-:W-:Y:S02]  /*0f30*/  LOP3.LUT R3, R3, 0x7, RZ, 0xb8, !PT ;  /* 0x0000000703037812 */ /* 0x020fe400078eb8ff */
[----:B---3--:R-:W-:-:S03]  /*0f40*/  LOP3.LUT R2, R2, 0xf, R7, 0xb8, !PT ;  /* 0x0000000f02027812 */ /* 0x008fc600078eb807 */
[----:B------:R1:W-:Y:S04]  /*0f50*/  STS [UR16+0x34], R3 ;  /* 0x00003403ff007988 */ /* 0x0003e80008000810 */
[----:B------:R1:W-:Y:S02]  /*0f60*/  STS [UR16+0x1c], R2 ;  /* 0x00001c02ff007988 */ /* 0x0003e40008000810 */
.L_x_38:
[----:B------:R-:W-:Y:S05]  /*0f70*/  BSYNC B3 ;  /* 0x0000000000037941 */ /* 0x000fea0003800000 */
.L_x_37:
[----:B------:R-:W-:Y:S04]  /*0f80*/  BSSY B3, `(.L_x_39) ;  /* 0x000001a000037945 */ /* 0x000fe80003800000 */
[----:B------:R-:W-:Y:S04]  /*0f90*/  BSSY B4, `(.L_x_40) ;  /* 0x0000015000047945 */ /* 0x000fe80003800000 */
[----:B------:R-:W-:Y:S05]  /*0fa0*/  @P2 BRA `(.L_x_41) ;  /* 0x0000000000202947 */ /* 0x000fea0003800000 */
[----:B-1-34-:R-:W1:Y:S02]  /*0fb0*/  LDS R2, [UR16+0x34] ;  /* 0x00003410ff027984 */ /* 0x01ae640008000800 */
[----:B-1----:R-:W-:-:S05]  /*0fc0*/  LOP3.LUT R2, R2, 0x38, RZ, 0xb8, !PT ;  /* 0x0000003802027812 */ /* 0x002fca00078eb8ff */
[----:B------:R1:W-:Y:S01]  /*0fd0*/  STS [UR16+0x34], R2 ;  /* 0x00003402ff007988 */ /* 0x0003e20008000810 */
[----:B------:R-:W-:Y:S05]  /*0fe0*/  @P2 BRA `(.L_x_42) ;  /* 0x0000000000202947 */ /* 0x000fea0003800000 */
[----:B-1----:R-:W1:Y:S01]  /*0ff0*/  LDS R2, [UR16+0x8] ;  /* 0x00000810ff027984 */ /* 0x002e620008000800 */
[----:B------:R-:W-:-:S05]  /*1000*/  IMAD.MOV.U32 R3, RZ, RZ, 0x780 ;  /* 0x00000780ff037424 */ /* 0x000fca00078e00ff */
[----:B-1----:R-:W-:-:S05]  /*1010*/  LOP3.LUT R2, R2, 0x300, R3, 0xd8, !PT ;  /* 0x0000030002027812 */ /* 0x002fca00078ed803 */
[----:B------:R1:W-:Y:S02]  /*1020*/  STS [UR16+0x8], R2 ;  /* 0x00000802ff007988 */ /* 0x0003e40008000810 */
.L_x_41:
[----:B------:R-:W-:Y:S05]  /*1030*/  @P2 BRA `(.L_x_43) ;  /* 0x0000000000282947 */ /* 0x000fea0003800000 */
[----:B-1-34-:R-:W1:Y:S02]  /*1040*/  LDS R2, [UR16+0x8] ;  /* 0x00000810ff027984 */ /* 0x01ae640008000800 */
[----:B-1----:R-:W-:-:S05]  /*1050*/  LOP3.LUT R2, R2, 0x1800, RZ, 0xb8, !PT ;  /* 0x0000180002027812 */ /* 0x002fca00078eb8ff */
[----:B------:R3:W-:Y:S02]  /*1060*/  STS [UR16+0x8], R2 ;  /* 0x00000802ff007988 */ /* 0x0007e40008000810 */
.L_x_42:
[----:B------:R-:W-:Y:S05]  /*1070*/  @P2 BREAK B4 ;  /* 0x0000000000042942 */ /* 0x000fea0003800000 */
[----:B------:R-:W-:Y:S05]  /*1080*/  @P2 BRA `(.L_x_44) ;  /* 0x0000000000242947 */ /* 0x000fea0003800000 */
[----:B-1-3--:R-:W1:Y:S01]  /*1090*/  LDS R2, [UR16+0x8] ;  /* 0x00000810ff027984 */ /* 0x00ae620008000800 */
[----:B------:R-:W-:-:S05]  /*10a0*/  IMAD.MOV.U32 R3, RZ, RZ, 0x6000 ;  /* 0x00006000ff037424 */ /* 0x000fca00078e00ff */
[----:B-1----:R-:W-:-:S04]  /*10b0*/  LOP3.LUT R2, R2, 0x6000, R3, 0xd8, !PT ;  /* 0x0000600002027812 */ /* 0x002fc800078ed803 */
[----:B------:R-:W-:-:S05]  /*10c0*/  LOP3.LUT R2, R2, 0x400000, RZ, 0xb8, !PT ;  /* 0x0040000002027812 */ /* 0x000fca00078eb8ff */
[----:B------:R1:W-:Y:S02]  /*10d0*/  STS [UR16+0x8], R2 ;  /* 0x00000802ff007988 */ /* 0x0003e40008000810 */
.L_x_43:
[----:B------:R-:W-:Y:S05]  /*10e0*/  BSYNC B4 ;  /* 0x0000000000047941 */ /* 0x000fea0003800000 */
.L_x_40:
[----:B-1-34-:R-:W1:Y:S02]  /*10f0*/  @!P2 LDS R2, [UR16+0x8] ;  /* 0x00000810ff02a984 */ /* 0x01ae640008000800 */
[----:B-1----:R-:W-:-:S05]  /*1100*/  @!P2 LOP3.LUT R2, R2, 0x8000, RZ, 0xb8, !PT ;  /* 0x000080000202a812 */ /* 0x002fca00078eb8ff */
[----:B------:R4:W-:Y:S02]  /*1110*/  @!P2 STS [UR16+0x8], R2 ;  /* 0x00000802ff00a988 */ /* 0x0009e40008000810 */
.L_x_44:
[----:B------:R-:W-:Y:S05]  /*1120*/  BSYNC B3 ;  /* 0x0000000000037941 */ /* 0x000fea0003800000 */
.L_x_39:
[----:B------:R-:W-:Y:S05]  /*1130*/  WARPSYNC.ALL ;  /* 0x0000000000007948 */ /* 0x000fea0003800000 */
[----:B------:R-:W-:Y:S01]  /*1140*/  UIADD3 UR4, UR4, 0x100, URZ ;  /* 0x0000010004047890 */ /* 0x000fe2000fffe03f */
[----:B------:R-:W-:Y:S01]  /*1150*/  ISETP.GE.AND P1, PT, R15, 0x1, PT ;  /* 0x000000010f00780c */ /* 0x000fe20003f26270 */
[----:B------:R-:W-:Y:S01]  /*1160*/  IMAD.MOV.U32 R24, RZ, RZ, RZ ;  /* 0x000000ffff187224 */ /* 0x000fe200078e00ff */
[----:B------:R-:W-:Y:S01]  /*1170*/  SHF.R.U32.HI R7, RZ, 0x5, R0 ;  /* 0x00000005ff077819 */ /* 0x000fe20000011600 */
[----:B------:R-:W-:-:S04]  /*1180*/  UIADD3 UR50, UP0, UR4, UR50, URZ ;  /* 0x0000003204327290 */ /* 0x000fc8000ff1e03f */
[----:B------:R-:W-:Y:S01]  /*1190*/  ULEA.HI.X.SX32 UR51, UR4, UR51, 0x1, UP0 ;  /* 0x0000003304337291 */ /* 0x000fe200080f0e3f */
[----:B------:R-:W-:Y:S11]  /*11a0*/  @P0 BRA `(.L_x_45) ;  /* 0x0000000000280947 */ /* 0x000ff60003800000 */
[----:B-1-34-:R-:W1:Y:S01]  /*11b0*/  S2R R2, SR_LANEID ;  /* 0x0000000000027919 */ /* 0x01ae620000000000 */
[----:B------:R-:W-:Y:S05]  /*11c0*/  WARPSYNC.ALL ;  /* 0x0000000000007948 */ /* 0x000fea0003800000 */
[----:B-1----:R-:W-:-:S05]  /*11d0*/  IMAD.SHL.U32 R4, R2, 0x4, RZ ;  /* 0x0000000402047824 */ /* 0x002fca00078e00ff */
[----:B------:R-:W1:Y:S01]  /*11e0*/  LDS R5, [R4+UR16] ;  /* 0x0000001004057984 */ /* 0x000e620008000800 */
[----:B------:R-:W-:-:S05]  /*11f0*/  IADD3 R2, P3, R4, UR50, RZ ;  /* 0x0000003204027c10 */ /* 0x000fca000ff7e0ff */
[----:B------:R-:W-:-:S05]  /*1200*/  IMAD.X R3, RZ, RZ, UR51, P3 ;  /* 0x00000033ff037e24 */ /* 0x000fca00098e06ff */
[----:B-1----:R1:W3:Y:S01]  /*1210*/  ATOMG.E.EXCH.STRONG.GPU PT, RZ, [R2], R5 ;  /* 0x0000000502ff73a8 */ /* 0x0022e200041ee100 */
[----:B------:R-:W-:-:S04]  /*1220*/  DEPBAR {5,4,3,2,1,0} ;  /* 0x0000003f0000791a */ /* 0x000fc80000000000 */
[----:B------:R1:W-:Y:S01]  /*1230*/  UTMACCTL.IV [UR50] ;  /* 0x00000000320079b9 */ /* 0x0003e20008000000 */
[----:B------:R-:W-:Y:S01]  /*1240*/  NOP ;  /* 0x0000000000007918 */ /* 0x000fe20000000000 */
.L_x_45:
[----:B------:R-:W-:Y:S05]  /*1250*/  @P0 BRA `(.L_x_46) ;  /* 0x00000000000c0947 */ /* 0x000fea0003800000 */
[----:B------:R0:W-:Y:S01]  /*1260*/  UTMACMDFLUSH ;  /* 0x00000000000079b7 */ /* 0x0001e20000000000 */
[----:B------:R-:W-:Y:S05]  /*1270*/  @P0 BRA `(.L_x_46) ;  /* 0x0000000000040947 */ /* 0x000fea0003800000 */
[----:B------:R-:W-:-:S04]  /*1280*/  DEPBAR.LE SB0, 0x0 ;  /* 0x000080000000791a */ /* 0x000fc80000000000 */
.L_x_46:
[----:B------:R-:W-:Y:S05]  /*1290*/  WARPSYNC.ALL ;  /* 0x0000000000007948 */ /* 0x000fea0003800000 */
[----:B---3--:R-:W-:Y:S01]  /*12a0*/  BAR.SYNC.DEFER_BLOCKING 0x0 ;  /* 0x0000000000007b1d */ /* 0x008fe20000010000 */
[----:B------:R-:W-:Y:S01]  /*12b0*/  R2UR UR17, R7 ;  /* 0x00000000071172ca */ /* 0x000fe200000e0000 */
[----:B------:R-:W-:Y:S01]  /*12c0*/  USHF.L.U32 UR52, UR53, 0x8, URZ ;  /* 0x0000000835347899 */ /* 0x000fe2000800063f */
[----:B------:R-:W-:Y:S01]  /*12d0*/  IMAD.MOV.U32 R25, RZ, RZ, RZ ;  /* 0x000000ffff197224 */ /* 0x000fe200078e00ff */
[----:B------:R-:W-:Y:S01]  /*12e0*/  USHF.L.U32 UR7, UR54, 0x6, URZ ;  /* 0x0000000636077899 */ /* 0x000fe2000800063f */
[----:B------:R-:W-:Y:S01]  /*12f0*/  CS2R R26, SRZ ;  /* 0x00000000001a7805 */ /* 0x000fe2000001ff00 */
[----:B------:R-:W-:Y:S01]  /*1300*/  VOTEU.ALL UP0, P2 ;  /* 0x00000000003f7886 */ /* 0x000fe20001000000 */
[----:B------:R-:W-:Y:S01]  /*1310*/  UMOV UR4, 0x1 ;  /* 0x0000000100047882 */ /* 0x000fe20000000000 */
[----:B------:R-:W-:-:S02]  /*1320*/  CS2R R28, SRZ ;  /* 0x00000000001c7805 */ /* 0x000fc4000001ff00 */
[----:B------:R-:W-:Y:S02]  /*1330*/  CS2R R30, SRZ ;  /* 0x00000000001e7805 */ /* 0x000fe4000001ff00 */
[----:B------:R-:W-:Y:S01]  /*1340*/  CS2R R32, SRZ ;  /* 0x0000000000207805 */ /* 0x000fe2000001ff00 */
[----:B------:R-:W-:-:S04]  /*1350*/  @!UP0 UIADD3 UR4, -UR4, 0x100000, URZ ;  /* 0x0010000004048890 */ /* 0x000fc8000fffe13f */
[----:B------:R-:W-:Y:S02]  /*1360*/  @!UP0 USHF.L.U32 UR5, UR4, 0xb, URZ ;  /* 0x0000000b04058899 */ /* 0x000fe4000800063f */
[----:B------:R-:W-:Y:S01]  /*1370*/  @!UP0 USHF.L.U32 UR4, UR4, 0x1, URZ ;  /* 0x0000000104048899 */ /* 0x000fe2000800063f */
[----:B------:R-:W-:Y:S01]  /*1380*/  CS2R R34, SRZ ;  /* 0x0000000000227805 */ /* 0x000fe2000001ff00 */
[----:B------:R-:W-:Y:S01]  /*1390*/  VOTEU.ALL UP0, P2 ;  /* 0x00000000003f7886 */ /* 0x000fe20001000000 */
[----:B------:R-:W-:Y:S02]  /*13a0*/  CS2R R36, SRZ ;  /* 0x0000000000247805 */ /* 0x000fe4000001ff00 */
[----:B------:R-:W-:Y:S02]  /*13b0*/  CS2R R38, SRZ ;  /* 0x0000000000267805 */ /* 0x000fe4000001ff00 */
[----:B------:R-:W-:Y:S02]  /*13c0*/  CS2R R40, SRZ ;  /* 0x0000000000287805 */ /* 0x000fe4000001ff00 */
[----:B------:R-:W-:-:S02]  /*13d0*/  CS2R R42, SRZ ;  /* 0x00000000002a7805 */ /* 0x000fc4000001ff00 */
[----:B------:R-:W-:Y:S02]  /*13e0*/  CS2R R44, SRZ ;  /* 0x00000000002c7805 */ /* 0x000fe4000001ff00 */
[----:B------:R-:W-:Y:S02]  /*13f0*/  CS2R R46, SRZ ;  /* 0x00000000002e7805 */ /* 0x000fe4000001ff00 */
[----:B------:R-:W-:Y:S02]  /*1400*/  CS2R R48, SRZ ;  /* 0x0000000000307805 */ /* 0x000fe4000001ff00 */
[----:B------:R-:W-:Y:S02]  /*1410*/  CS2R R50, SRZ ;  /* 0x0000000000327805 */ /* 0x000fe4000001ff00 */
[----:B------:R-:W-:Y:S02]  /*1420*/  CS2R R52, SRZ ;  /* 0x0000000000347805 */ /* 0x000fe4000001ff00 */
[----:B------:R-:W-:Y:S01]  /*1430*/  CS2R R54, SRZ ;  /* 0x0000000000367805 */ /* 0x000fe2000001ff00 */
[----:B------:R-:W3:Y:S02]  /*1440*/  FENCE.VIEW.ASYNC.S ;  /* 0x00000000000073c6 */ /* 0x000ee40000000000 */
[----:B---3--:R3:W1:Y:S01]  /*1450*/  @!UP0 SYNCS.EXCH.64 URZ, [UR16+0x14000], UR4 ;  /* 0x01400004103f85b2 */ /* 0x0086620008000100 */
[----:B------:R-:W-:-:S02]  /*1460*/  CS2R R56, SRZ ;  /* 0x0000000000387805 */ /* 0x000fc4000001ff00 */
[----:B------:R-:W-:Y:S02]  /*1470*/  CS2R R58, SRZ ;  /* 0x00000000003a7805 */ /* 0x000fe4000001ff00 */
[----:B------:R-:W-:Y:S02]  /*1480*/  CS2R R60, SRZ ;  /* 0x00000000003c7805 */ /* 0x000fe4000001ff00 */
        /* <DEDUP_REMOVED lines=12> */
[----:B------:R-:W-:Y:S01]  /*1550*/  CS2R R86, SRZ ;  /* 0x0000000000567805 */ /* 0x000fe2000001ff00 */
[----:B-1----:R-:W-:Y:S06]  /*1560*/  @!P1 BRA `(.L_x_47) ;  /* 0x0000000400b89947 */ /* 0x002fec0003800000 */
[----:B---3--:R-:W-:Y:S01]  /*1570*/  UIADD3 UR5, UR16, 0x10000, URZ ;  /* 0x0001000010057890 */ /* 0x008fe2000fffe03f */
[----:B------:R-:W-:Y:S01]  /*1580*/  CS2R R24, SRZ ;  /* 0x0000000000187805 */ /* 0x000fe2000001ff00 */
[----:B------:R-:W-:Y:S01]  /*1590*/  UMOV UR4, URZ ;  /* 0x0000003f00047c82 */ /* 0x000fe20008000000 */
[----:B------:R-:W-:Y:S01]  /*15a0*/  CS2R R26, SRZ ;  /* 0x00000000001a7805 */ /* 0x000fe2000001ff00 */
[----:B------:R-:W-:Y:S01]  /*15b0*/  USHF.R.U32.HI UR5, URZ, 0x4, UR5 ;  /* 0x000000043f057899 */ /* 0x000fe20008011605 */
[----:B------:R-:W-:Y:S02]  /*15c0*/  CS2R R28, SRZ ;  /* 0x00000000001c7805 */ /* 0x000fe4000001ff00 */
[----:B------:R-:W-:Y:S02]  /*15d0*/  CS2R R30, SRZ ;  /* 0x00000000001e7805 */ /* 0x000fe4000001ff00 */
[----:B------:R-:W-:Y:S01]  /*15e0*/  CS2R R32, SRZ ;  /* 0x0000000000207805 */ /* 0x000fe2000001ff00 */
[----:B------:R-:W-:Y:S01]  /*15f0*/  USGXT.U32 UR12, UR5, 0xe ;  /* 0x0000000e050c789a */ /* 0x000fe20008000000 */
[----:B------:R-:W-:-:S02]  /*1600*/  CS2R R34, SRZ ;  /* 0x0000000000227805 */ /* 0x000fc4000001ff00 */
[----:B------:R-:W-:Y:S02]  /*1610*/  CS2R R36, SRZ ;  /* 0x0000000000247805 */ /* 0x000fe4000001ff00 */
[----:B------:R-:W-:Y:S01]  /*1620*/  CS2R R38, SRZ ;  /* 0x0000000000267805 */ /* 0x000fe2000001ff00 */
[----:B------:R-:W-:Y:S01]  /*1630*/  UIADD3 UR8, UP0, UR12, 0x2, URZ ;  /* 0x000000020c087890 */ /* 0x000fe2000ff1e03f */
[----:B------:R-:W-:Y:S02]  /*1640*/  CS2R R40, SRZ ;  /* 0x0000000000287805 */ /* 0x000fe4000001ff00 */
[----:B------:R-:W-:Y:S02]  /*1650*/  CS2R R42, SRZ ;  /* 0x00000000002a7805 */ /* 0x000fe4000001ff00 */
[----:B------:R-:W-:Y:S01]  /*1660*/  CS2R R44, SRZ ;  /* 0x00000000002c7805 */ /* 0x000fe2000001ff00 */
[----:B------:R-:W-:Y:S01]  /*1670*/  UIADD3.X UR9, UR4, 0x40000040, URZ, UP0, !UPT ;  /* 0x4000004004097890 */ /* 0x000fe200087fe43f */
        /* <DEDUP_REMOVED lines=20> */
[----:B------:R-:W-:Y:S01]  /*17c0*/  CS2R R86, SRZ ;  /* 0x0000000000567805 */ /* 0x000fe2000001ff00 */
[----:B------:R-:W-:Y:S02]  /*17d0*/  UIADD3.64 UR24, UR8, 0x2, URZ ;  /* 0x0000000208187897 */ /* 0x000fe4000fffe03f */
[----:B------:R-:W-:Y:S02]  /*17e0*/  UIADD3.64 UR28, UR8, 0x4, URZ ;  /* 0x00000004081c7897 */ /* 0x000fe4000fffe03f */
[----:B------:R-:W-:Y:S02]  /*17f0*/  UIADD3.64 UR32, UR8, 0x1fe, URZ ;  /* 0x000001fe08207897 */ /* 0x000fe4000fffe03f */
[----:B------:R-:W-:Y:S02]  /*1800*/  UIADD3.64 UR36, UR8, 0x200, URZ ;  /* 0x0000020008247897 */ /* 0x000fe4000fffe03f */
[----:B------:R-:W-:-:S02]  /*1810*/  UIADD3.64 UR40, UR8, 0x202, URZ ;  /* 0x0000020208287897 */ /* 0x000fc4000fffe03f */
[----:B------:R-:W-:Y:S01]  /*1820*/  UIADD3.64 UR44, UR8, 0x204, URZ ;  /* 0x00000204082c7897 */ /* 0x000fe2000fffe03f */
[----:B------:R-:W-:-:S11]  /*1830*/  UMOV UR23, URZ ;  /* 0x0000003f00177c82 */ /* 0x000fd60008000000 */
.L_x_49:
[----:B------:R-:W-:Y:S01]  /*1840*/  BAR.SYNC.DEFER_BLOCKING 0x0 ;  /* 0x0000000000007b1d */ /* 0x000fe20000010000 */
[----:B------:R-:W-:Y:S01]  /*1850*/  ELECT P0, URZ, PT ;  /* 0x00000000003f782f */ /* 0x000fe20003800000 */
[----:B----4-:R-:W-:Y:S01]  /*1860*/  @!P2 IMAD.MOV.U32 R2, RZ, RZ, 0x14000 ;  /* 0x00014000ff02a424 */ /* 0x010fe200078e00ff */
[----:B------:R-:W-:Y:S02]  /*1870*/  ULOP3.LUT UR6, UR17, 0x1, URZ, 0xc0, !UPT ;  /* 0x0000000111067892 */ /* 0x000fe4000f8ec03f */
[C---:B------:R-:W-:Y:S02]  /*1880*/  ISETP.LT.U32.AND P0, PT, R6.reuse, 0x40, P0 ;  /* 0x000000400600780c */ /* 0x040fe40000701070 */
[----:B------:R-:W-:Y:S01]  /*1890*/  ELECT P1, URZ, PT ;  /* 0x00000000003f782f */ /* 0x000fe20003820000 */
[----:B------:R-:W-:Y:S02]  /*18a0*/  ULEA UR4, UR6, UR16, 0xd ;  /* 0x0000001006047291 */ /* 0x000fe4000f8e683f */
[----:B------:R-:W-:Y:S01]  /*18b0*/  ULEA UR6, UR6, UR23, 0x6 ;  /* 0x0000001706067291 */ /* 0x000fe2000f8e303f */
[----:B------:R-:W-:Y:S01]  /*18c0*/  ISETP.LT.U32.AND P1, PT, R6, 0x80, P1 ;  /* 0x000000800600780c */ /* 0x000fe20000f21070 */
[----:B------:R-:W-:-:S04]  /*18d0*/  ULOP3.LUT UR22, UR17, 0x3, URZ, 0xc0, !UPT ;  /* 0x0000000311167892 */ /* 0x000fc8000f8ec03f */
[----:B------:R-:W-:Y:S02]  /*18e0*/  ULEA UR20, UR22, UR16, 0xe ;  /* 0x0000001016147291 */ /* 0x000fe4000f8e703f */
[----:B------:R-:W-:Y:S01]  /*18f0*/  VOTEU.ANY UP0, P0 ;  /* 0x00000000003f7886 */ /* 0x000fe20000000100 */
[----:B------:R-:W-:Y:S01]  /*1900*/  VOTEU.ANY UP2, P0 ;  /* 0x00000000003f7886 */ /* 0x000fe20000040100 */
[----:B------:R-:W-:-:S03]  /*1910*/  ULEA UR22, UR22, UR52, 0x6 ;  /* 0x0000003416167291 */ /* 0x000fc6000f8e303f */
[----:B------:R-:W-:Y:S01]  /*1920*/  @UP0 UIADD3 UR4, UR4, 0x10000, URZ ;  /* 0x0001000004040890 */ /* 0x000fe2000fffe03f */
[----:B------:R1:W-:Y:S01]  /*1930*/  @!P2 SYNCS.ARRIVE.TRANS64 RZ, [UR16+0x14000], R2 ;  /* 0x01400002ffffa9a7 */ /* 0x0003e20008000010 */
[----:B------:R-:W-:Y:S01]  /*1940*/  @UP0 UIADD3 UR5, UR16, 0x14000, URZ ;  /* 0x0001400010050890 */ /* 0x000fe2000fffe03f */
[----:B------:R-:W-:Y:S01]  /*1950*/  @UP0 UMOV UR10, UR18 ;  /* 0x00000012000a0c82 */ /* 0x000fe20008000000 */
[----:B------:R-:W-:Y:S01]  /*1960*/  @UP0 UMOV UR11, UR19 ;  /* 0x00000013000b0c82 */ /* 0x000fe20008000000 */
[----:B------:R-:W-:Y:S01]  /*1970*/  BAR.SYNC.DEFER_BLOCKING 0x0 ;  /* 0x0000000000007b1d */ /* 0x000fe20000010000 */
[----:B-1----:R-:W-:-:S05]  /*1980*/  SHF.L.U32 R2, R10, 0x1f, RZ ;  /* 0x0000001f0a027819 */ /* 0x002fca00000006ff */
[----:B------:R-:W-:Y:S01]  /*1990*/  VOTEU.ANY UP1, P1 ;  /* 0x00000000003f7886 */ /* 0x000fe20000820100 */
[----:B------:R-:W-:-:S04]  /*19a0*/  VOTEU.ANY UP3, P1 ;  /* 0x00000000003f7886 */ /* 0x000fc80000860100 */
[----:B------:R-:W-:Y:S01]  /*19b0*/  @UP1 UIADD3 UR21, UR16, 0x14000, URZ ;  /* 0x0001400010151890 */ /* 0x000fe2000fffe03f */
[----:B------:R-:W-:Y:S01]  /*19c0*/  @UP1 UMOV UR14, UR48 ;  /* 0x00000030000e1c82 */ /* 0x000fe20008000000 */
[----:B------:R-:W-:Y:S01]  /*19d0*/  @UP1 UMOV UR15, UR49 ;  /* 0x00000031000f1c82 */ /* 0x000fe20008000000 */
[----:B------:R1:W-:Y:S01]  /*19e0*/  @UP2 UTMALDG.2D [UR4], [UR10] ;  /* 0x000000040a0025b4 */ /* 0x0003e20008008000 */
[----:B------:R3:W-:Y:S06]  /*19f0*/  MEMBAR.ALL.CTA ;  /* 0x0000000000007992 */ /* 0x0007ec0000008000 */
[----:B---3--:R-:W3:Y:S02]  /*1a00*/  FENCE.VIEW.ASYNC.S ;  /* 0x00000000000073c6 */ /* 0x008ee40000000000 */
[----:B---3--:R-:W-:Y:S06]  /*1a10*/  BAR.SYNC.DEFER_BLOCKING 0x0 ;  /* 0x0000000000007b1d */ /* 0x008fec0000010000 */
[----:B------:R1:W-:Y:S02]  /*1a20*/  @UP3 UTMALDG.2D [UR20], [UR14] ;  /* 0x000000140e0035b4 */ /* 0x0003e40008008000 */
[----:B------:R-:W-:Y:S06]  /*1a30*/  BAR.SYNC.DEFER_BLOCKING 0x0 ;  /* 0x0000000000007b1d */ /* 0x000fec0000010000 */
[----:B------:R-:W3:Y:S02]  /*1a40*/  SYNCS.PHASECHK.TRANS64.TRYWAIT P0, [UR16+0x14000], R2 ;  /* 0x01400002ff0075a7 */ /* 0x000ee40008000150 */
[----:B-1-3--:R-:W-:Y:S05]  /*1a50*/  @!P0 BRA `(.L_x_48) ;  /* 0x0000000400ac8947 */ /* 0x00afea0003800000 */
.L_x_50:
[----:B------:R-:W-:Y:S01]  /*1a60*/  USHF.L.U32 UR4, UR17, 0x9, URZ ;  /* 0x0000000911047899 */ /* 0x000fe2000800063f */
[----:B------:R-:W-:Y:S02]  /*1a70*/  WARPGROUP.DEPBAR.LE gsb0, 0x0 ;  /* 0x00008000000079c5 */ /* 0x000fe40000010000 */
[----:B------:R-:W-:Y:S01]  /*1a80*/  WARPGROUP.ARRIVE ;  /* 0x00000000000079c5 */ /* 0x000fe20000000000 */
[----:B------:R-:W-:Y:S01]  /*1a90*/  ULOP3.LUT UR4, UR4, 0x800, URZ, 0xc0, !UPT ;  /* 0x0000080004047892 */ /* 0x000fe2000f8ec03f */
[----:B------:R-:W1:Y:S01]  /*1aa0*/  LDC R2, c[0x0][0x230] ;  /* 0x00008c00ff027b82 */ /* 0x000e620000000800 */
[----:B------:R-:W-:Y:S01]  /*1ab0*/  UMOV UR13, 0x40000040 ;  /* 0x40000040000d7882 */ /* 0x000fe20000000000 */
[----:B------:R-:W-:Y:S01]  /*1ac0*/  UMOV UR15, 0x40000040 ;  /* 0x40000040000f7882 */ /* 0x000fe20000000000 */
[----:B------:R-:W-:Y:S01]  /*1ad0*/  ULEA.HI UR4, UR16, UR4, URZ, 0x1c ;  /* 0x0000000410047291 */ /* 0x000fe2000f8fe03f */
[----:B------:R-:W-:Y:S01]  /*1ae0*/  LOP3.LUT R10, R10, 0x1, RZ, 0x3c, !PT ;  /* 0x000000010a0a7812 */ /* 0x000fe200078e3cff */
[----:B------:R-:W-:-:S02]  /*1af0*/  UIADD3 UR23, UR23, 0x80, URZ ;  /* 0x0000008017177890 */ /* 0x000fc4000fffe03f */
[----:B------:R-:W-:-:S04]  /*1b00*/  ULOP3.LUT UR4, UR4, 0x3fff, URZ, 0xc0, !UPT ;  /* 0x00003fff04047892 */ /* 0x000fc8000f8ec03f */
[----:B------:R-:W-:Y:S02]  /*1b10*/  ULOP3.LUT UR14, UR4, 0x4000000, URZ, 0xfc, !UPT ;  /* 0x04000000040e7892 */ /* 0x000fe4000f8efc3f */
[----:B------:R-:W-:-:S03]  /*1b20*/  UIADD3 UR10, UP0, UR4, 0x4000080, URZ ;  /* 0x04000080040a7890 */ /* 0x000fc6000ff1e03f */
[----:B------:R-:W-:Y:S02]  /*1b30*/  UMOV UR4, URZ ;  /* 0x0000003f00047c82 */ /* 0x000fe40008000000 */
[----:B------:R-:W-:Y:S02]  /*1b40*/  UIADD3.X UR11, UR4, 0x40000040, URZ, UP0, !UPT ;  /* 0x40000040040b7890 */ /* 0x000fe400087fe43f */
[----:B------:R-:W-:Y:S02]  /*1b50*/  HGMMA.64x128x16.F32 R24, gdesc[UR12].tnspB, R24 ;  /* 0x41e000000c1879f0 */ /* 0x000fe40008700818 */
[----:B------:R-:W-:Y:S02]  /*1b60*/  UIADD3.64 UR26, UR10, 0x80, URZ ;  /* 0x000000800a1a7897 */ /* 0x000fe4000fffe03f */
[----:B------:R-:W-:Y:S01]  /*1b70*/  UIADD3.64 UR30, UR10, 0x100, URZ ;  /* 0x000001000a1e7897 */ /* 0x000fe2000fffe03f */
[----:B-1----:R-:W-:Y:S01]  /*1b80*/  ISETP.LE.AND P0, PT, R2, UR23, PT ;  /* 0x0000001702007c0c */ /* 0x002fe2000bf03270 */
[----:B------:R-:W-:-:S02]  /*1b90*/  UIADD3.64 UR34, UR10, 0x180, URZ ;  /* 0x000001800a227897 */ /* 0x000fc4000fffe03f */
[----:B------:R-:W-:Y:S02]  /*1ba0*/  UIADD3.64 UR38, UR10, 0x200, URZ ;  /* 0x000002000a267897 */ /* 0x000fe4000fffe03f */
[----:B------:R-:W-:Y:S02]  /*1bb0*/  UIADD3.64 UR42, UR10, 0x280, URZ ;  /* 0x000002800a2a7897 */ /* 0x000fe4000fffe03f */
[----:B------:R-:W-:Y:S02]  /*1bc0*/  UIADD3.64 UR46, UR10, 0x300, URZ ;  /* 0x000003000a2e7897 */ /* 0x000fe4000fffe03f */
[----:B------:R-:W-:-:S12]  /*1bd0*/  HGMMA.64x128x16.F32 R24, gdesc[UR8].tnspB, R24 ;  /* 0x41e00000081879f0 */ /* 0x000fd80008700818 */
[----:B------:R-:W-:-:S12]  /*1be0*/  HGMMA.64x128x16.F32 R24, gdesc[UR24].tnspB, R24 ;  /* 0x41e00000181879f0 */ /* 0x000fd80008700818 */
[----:B------:R-:W-:-:S12]  /*1bf0*/  HGMMA.64x128x16.F32 R24, gdesc[UR28].tnspB, R24 ;  /* 0x41e000001c1879f0 */ /* 0x000fd80008700818 */
[----:B------:R-:W-:-:S12]  /*1c00*/  HGMMA.64x128x16.F32 R24, gdesc[UR32].tnspB, R24 ;  /* 0x41e00000201879f0 */ /* 0x000fd80008700818 */
[----:B------:R-:W-:-:S12]  /*1c10*/  HGMMA.64x128x16.F32 R24, gdesc[UR36].tnspB, R24 ;  /* 0x41e00000241879f0 */ /* 0x000fd80008700818 */
[----:B------:R-:W-:-:S12]  /*1c20*/  HGMMA.64x128x16.F32 R24, gdesc[UR40].tnspB, R24 ;  /* 0x41e00000281879f0 */ /* 0x000fd80008700818 */
[----:B------:R-:W-:Y:S01]  /*1c30*/  HGMMA.64x128x16.F32 R24, gdesc[UR44].tnspB, R24, gsb0 ;  /* 0x41e000002c1879f0 */ /* 0x000fe20008000818 */
[----:B------:R-:W-:Y:S05]  /*1c40*/  @!P0 BRA `(.L_x_49) ;  /* 0xfffffff800fc8947 */ /* 0x000fea000383ffff */
.L_x_47:
[C---:B----4-:R-:W-:Y:S01]  /*1c50*/  IMAD.SHL.U32 R2, R0.reuse, 0x80, RZ ;  /* 0x0000008000027824 */ /* 0x050fe200078e00ff */
[----:B------:R-:W-:Y:S02]  /*1c60*/  WARPGROUP.DEPBAR.LE gsb0, 0x0 ;  /* 0x00008000000079c5 */ /* 0x000fe40000010000 */
[----:B------:R-:W-:Y:S01]  /*1c70*/  IMAD.SHL.U32 R3, R0, 0x40, RZ ;  /* 0x0000004000037824 */ /* 0x000fe200078e00ff */
[----:B------:R-:W-:Y:S01]  /*1c80*/  BAR.SYNC.DEFER_BLOCKING 0x0 ;  /* 0x0000000000007b1d */ /* 0x000fe20000010000 */
[----:B------:R-:W-:Y:S02]  /*1c90*/  LOP3.LUT R2, R2, 0x4780, RZ, 0xc0, !PT ;  /* 0x0000478002027812 */ /* 0x000fe400078ec0ff */
[----:B------:R-:W-:Y:S02]  /*1ca0*/  ELECT P0, URZ, PT ;  /* 0x00000000003f782f */ /* 0x000fe40003800000 */
[----:B------:R-:W-:Y:S01]  /*1cb0*/  F2FP.F16.F32.PACK_AB R24, R25, R24 ;  /* 0x000000181918723e */ /* 0x000fe200000000ff */
[----:B------:R-:W-:Y:S01]  /*1cc0*/  ULOP3.LUT UR17, UR17, 0x3, URZ, 0xc0, !UPT ;  /* 0x0000000311117892 */ /* 0x000fe2000f8ec03f */
[----:B------:R-:W-:Y:S01]  /*1cd0*/  LOP3.LUT R4, R2, 0x1800, R3, 0xf8, !PT ;  /* 0x0000180002047812 */ /* 0x000fe200078ef803 */
[----:B------:R-:W-:Y:S01]  /*1ce0*/  IMAD.SHL.U32 R2, R0, 0x10, RZ ;  /* 0x0000001000027824 */ /* 0x000fe200078e00ff */
[----:B------:R-:W-:Y:S01]  /*1cf0*/  F2FP.F16.F32.PACK_AB R25, R27, R26 ;  /* 0x0000001a1b19723e */ /* 0x000fe200000000ff */
[----:B------:R-:W-:Y:S01]  /*1d00*/  ULEA UR8, UR17, UR16, 0xd ;  /* 0x0000001011087291 */ /* 0x000fe2000f8e683f */
[----:B------:R-:W-:Y:S01]  /*1d10*/  F2FP.F16.F32.PACK_AB R56, R57, R56 ;  /* 0x000000383938723e */ /* 0x000fe200000000ff */
[----:B------:R-:W-:Y:S01]  /*1d20*/  ULEA UR9, UR17, UR52, 0x6 ;  /* 0x0000003411097291 */ /* 0x000fe2000f8e303f */
[----:B------:R-:W-:Y:S01]  /*1d30*/  LOP3.LUT R3, R2, 0x70, RZ, 0xc0, !PT ;  /* 0x0000007002037812 */ /* 0x000fe200078ec0ff */
[----:B------:R-:W-:Y:S01]  /*1d40*/  UMOV UR10, UR7 ;  /* 0x00000007000a7c82 */ /* 0x000fe20008000000 */
[----:B------:R-:W-:-:S02]  /*1d50*/  F2FP.F16.F32.PACK_AB R26, R29, R28 ;  /* 0x0000001c1d1a723e */ /* 0x000fc400000000ff */
[----:B------:R-:W-:Y:S02]  /*1d60*/  LOP3.LUT R3, R3, 0x10, R0, 0x78, !PT ;  /* 0x0000001003037812 */ /* 0x000fe400078e7800 */
[----:B------:R-:W-:Y:S02]  /*1d70*/  F2FP.F16.F32.PACK_AB R27, R31, R30 ;  /* 0x0000001e1f1b723e */ /* 0x000fe400000000ff */
[----:B------:R-:W-:Y:S02]  /*1d80*/  LOP3.LUT R3, R4, R3, RZ, 0xfc, !PT ;  /* 0x0000000304037212 */ /* 0x000fe400078efcff */
[----:B------:R-:W-:Y:S02]  /*1d90*/  F2FP.F16.F32.PACK_AB R32, R33, R32 ;  /* 0x000000202120723e */ /* 0x000fe400000000ff */
[C---:B------:R-:W-:Y:S01]  /*1da0*/  LOP3.LUT R2, R3.reuse, 0x20, RZ, 0x3c, !PT ;  /* 0x0000002003027812 */ /* 0x040fe200078e3cff */
[C---:B------:R-:W-:Y:S01]  /*1db0*/  VIADD R0, R3.reuse, UR16 ;  /* 0x0000001003007c36 */ /* 0x040fe20008000000 */
[----:B------:R-:W-:Y:S01]  /*1dc0*/  LOP3.LUT R4, R3, 0x40, RZ, 0x3c, !PT ;  /* 0x0000004003047812 */ /* 0x000fe200078e3cff */
[----:B------:R-:W1:Y:S01]  /*1dd0*/  @!P2 SYNCS.CCTL.IV [UR16+0x14000] ;  /* 0x01400000ff00a9b1 */ /* 0x000e620008000010 */
[----:B------:R-:W-:Y:S01]  /*1de0*/  F2FP.F16.F32.PACK_AB R57, R59, R58 ;  /* 0x0000003a3b39723e */ /* 0x000fe200000000ff */
[----:B------:R-:W-:Y:S01]  /*1df0*/  VIADD R2, R2, UR16 ;  /* 0x0000001002027c36 */ /* 0x000fe20008000000 */
[----:B------:R-:W-:Y:S01]  /*1e00*/  F2FP.F16.F32.PACK_AB R33, R35, R34 ;  /* 0x000000222321723e */ /* 0x000fe200000000ff */
[----:B------:R-:W-:Y:S01]  /*1e10*/  VIADD R4, R4, UR16 ;  /* 0x0000001004047c36 */ /* 0x000fe20008000000 */
[----:B------:R-:W-:Y:S01]  /*1e20*/  F2FP.F16.F32.PACK_AB R58, R61, R60 ;  /* 0x0000003c3d3a723e */ /* 0x000fe200000000ff */
[----:B-1----:R-:W-:Y:S01]  /*1e30*/  STSM.16.M88.4 [R0], R24 ;  /* 0x0000001800007844 */ /* 0x002fe20000000200 */
[----:B------:R-:W-:-:S02]  /*1e40*/  F2FP.F16.F32.PACK_AB R59, R63, R62 ;  /* 0x0000003e3f3b723e */ /* 0x000fc400000000ff */
[----:B------:R-:W-:Y:S02]  /*1e50*/  F2FP.F16.F32.PACK_AB R64, R65, R64 ;  /* 0x000000404140723e */ /* 0x000fe400000000ff */
[----:B------:R-:W-:Y:S01]  /*1e60*/  LOP3.LUT R3, R3, 0x60, RZ, 0x3c, !PT ;  /* 0x0000006003037812 */ /* 0x000fe200078e3cff */
[----:B------:R-:W-:Y:S01]  /*1e70*/  STSM.16.M88.4 [R0+0x2000], R56 ;  /* 0x0020003800007844 */ /* 0x000fe20000000200 */
[----:B------:R-:W-:Y:S02]  /*1e80*/  F2FP.F16.F32.PACK_AB R34, R37, R36 ;  /* 0x000000242522723e */ /* 0x000fe400000000ff */
[----:B------:R-:W-:Y:S01]  /*1e90*/  F2FP.F16.F32.PACK_AB R35, R39, R38 ;  /* 0x000000262723723e */ /* 0x000fe200000000ff */
[----:B------:R-:W-:Y:S01]  /*1ea0*/  VIADD R3, R3, UR16 ;  /* 0x0000001003037c36 */ /* 0x000fe20008000000 */
[----:B------:R-:W-:Y:S02]  /*1eb0*/  F2FP.F16.F32.PACK_AB R40, R41, R40 ;  /* 0x000000282928723e */ /* 0x000fe400000000ff */
[----:B------:R-:W-:Y:S01]  /*1ec0*/  F2FP.F16.F32.PACK_AB R65, R67, R66 ;  /* 0x000000424341723e */ /* 0x000fe200000000ff */
[----:B------:R-:W-:Y:S01]  /*1ed0*/  STSM.16.M88.4 [R2], R32 ;  /* 0x0000002002007844 */ /* 0x000fe20000000200 */
[----:B------:R-:W-:-:S02]  /*1ee0*/  F2FP.F16.F32.PACK_AB R41, R43, R42 ;  /* 0x0000002a2b29723e */ /* 0x000fc400000000ff */
[----:B------:R-:W-:Y:S02]  /*1ef0*/  F2FP.F16.F32.PACK_AB R66, R69, R68 ;  /* 0x000000444542723e */ /* 0x000fe400000000ff */
[----:B------:R-:W-:Y:S02]  /*1f00*/  F2FP.F16.F32.PACK_AB R67, R71, R70 ;  /* 0x000000464743723e */ /* 0x000fe400000000ff */
[----:B------:R-:W-:Y:S02]  /*1f10*/  F2FP.F16.F32.PACK_AB R72, R73, R72 ;  /* 0x000000484948723e */ /* 0x000fe400000000ff */
[----:B------:R-:W-:Y:S01]  /*1f20*/  F2FP.F16.F32.PACK_AB R42, R45, R44 ;  /* 0x0000002c2d2a723e */ /* 0x000fe200000000ff */
[----:B------:R-:W-:Y:S01]  /*1f30*/  STSM.16.M88.4 [R2+0x2000], R64 ;  /* 0x0020004002007844 */ /* 0x000fe20000000200 */
[----:B------:R-:W-:Y:S02]  /*1f40*/  F2FP.F16.F32.PACK_AB R43, R47, R46 ;  /* 0x0000002e2f2b723e */ /* 0x000fe400000000ff */
[----:B------:R-:W-:-:S02]  /*1f50*/  F2FP.F16.F32.PACK_AB R48, R49, R48 ;  /* 0x000000303130723e */ /* 0x000fc400000000ff */
[----:B------:R-:W-:Y:S01]  /*1f60*/  F2FP.F16.F32.PACK_AB R73, R75, R74 ;  /* 0x0000004a4b49723e */ /* 0x000fe200000000ff */
[----:B------:R-:W-:Y:S01]  /*1f70*/  STSM.16.M88.4 [R4], R40 ;  /* 0x0000002804007844 */ /* 0x000fe20000000200 */
[----:B------:R-:W-:Y:S02]  /*1f80*/  F2FP.F16.F32.PACK_AB R49, R51, R50 ;  /* 0x000000323331723e */ /* 0x000fe400000000ff */
[----:B------:R-:W-:Y:S02]  /*1f90*/  F2FP.F16.F32.PACK_AB R74, R77, R76 ;  /* 0x0000004c4d4a723e */ /* 0x000fe400000000ff */
[----:B------:R-:W-:Y:S02]  /*1fa0*/  F2FP.F16.F32.PACK_AB R75, R79, R78 ;  /* 0x0000004e4f4b723e */ /* 0x000fe400000000ff */
[----:B------:R-:W-:Y:S02]  /*1fb0*/  F2FP.F16.F32.PACK_AB R80, R81, R80 ;  /* 0x000000505150723e */ /* 0x000fe400000000ff */
[----:B------:R-:W-:Y:S01]  /*1fc0*/  F2FP.F16.F32.PACK_AB R50, R53, R52 ;  /* 0x000000343532723e */ /* 0x000fe200000000ff */
[----:B------:R-:W-:Y:S01]  /*1fd0*/  STSM.16.M88.4 [R4+0x2000], R72 ;  /* 0x0020004804007844 */ /* 0x000fe20000000200 */
[----:B------:R-:W-:-:S02]  /*1fe0*/  F2FP.F16.F32.PACK_AB R51, R55, R54 ;  /* 0x000000363733723e */ /* 0x000fc400000000ff */
[----:B------:R-:W-:Y:S02]  /*1ff0*/  F2FP.F16.F32.PACK_AB R81, R83, R82 ;  /* 0x000000525351723e */ /* 0x000fe400000000ff */
[----:B------:R-:W-:Y:S01]  /*2000*/  F2FP.F16.F32.PACK_AB R82, R85, R84 ;  /* 0x000000545552723e */ /* 0x000fe200000000ff */
[----:B------:R-:W-:Y:S01]  /*2010*/  STSM.16.M88.4 [R3], R48 ;  /* 0x0000003003007844 */ /* 0x000fe20000000200 */
[----:B------:R-:W-:Y:S02]  /*2020*/  F2FP.F16.F32.PACK_AB R83, R87, R86 ;  /* 0x000000565753723e */ /* 0x000fe400000000ff */
[----:B------:R-:W-:-:S03]  /*2030*/  ISETP.LT.U32.AND P0, PT, R6, 0x80, P0 ;  /* 0x000000800600780c */ /* 0x000fc60000701070 */
[----:B------:R-:W-:Y:S01]  /*2040*/  STSM.16.M88.4 [R3+0x2000], R80 ;  /* 0x0020005003007844 */ /* 0x000fe20000000200 */
[----:B------:R1:W-:Y:S06]  /*2050*/  MEMBAR.ALL.CTA ;  /* 0x0000000000007992 */ /* 0x0003ec0000008000 */
[----:B-1----:R-:W1:Y:S03]  /*2060*/  FENCE.VIEW.ASYNC.S ;  /* 0x00000000000073c6 */ /* 0x002e660000000000 */
[----:B-1----:R-:W-:Y:S01]  /*2070*/  VOTEU.ANY UP0, P0 ;  /* 0x00000000003f7886 */ /* 0x002fe20000000100 */
[----:B------:R-:W-:-:S04]  /*2080*/  VOTEU.ANY UP1, P0 ;  /* 0x00000000003f7886 */ /* 0x000fc80000020100 */
[----:B---3--:R-:W-:Y:S01]  /*2090*/  @UP0 UMOV UR4, UR50 ;  /* 0x0000003200040c82 */ /* 0x008fe20008000000 */
[----:B------:R-:W-:Y:S01]  /*20a0*/  @UP0 UMOV UR5, UR51 ;  /* 0x0000003300050c82 */ /* 0x000fe20008000000 */
[----:B------:R-:W-:Y:S06]  /*20b0*/  BAR.SYNC.DEFER_BLOCKING 0x0 ;  /* 0x0000000000007b1d */ /* 0x000fec0000010000 */
[----:B------:R1:W-:Y:S01]  /*20c0*/  @UP1 UTMASTG.2D [UR8], [UR4] ;  /* 0x00000008040013b5 */ /* 0x0003e20008008000 */
[----:B------:R0:W-:Y:S01]  /*20d0*/  UTMACMDFLUSH ;  /* 0x00000000000079b7 */ /* 0x0001e20000000000 */
[----:B------:R-:W-:-:S04]  /*20e0*/  DEPBAR.LE SB0, 0x0 ;  /* 0x000080000000791a */ /* 0x000fc80000000000 */
[----:B------:R-:W-:Y:S06]  /*20f0*/  BAR.SYNC.DEFER_BLOCKING 0x0 ;  /* 0x0000000000007b1d */ /* 0x000fec0000010000 */
[----:B-1----:R-:W-:Y:S05]  /*2100*/  EXIT ;  /* 0x000000000000794d */ /* 0x002fea0003800000 */
.L_x_48:
[----:B------:R-:W1:Y:S02]  /*2110*/  SYNCS.PHASECHK.TRANS64.TRYWAIT P0, [UR16+0x14000], R2 ;  /* 0x01400002ff0075a7 */ /* 0x000e640008000150 */
[----:B-1----:R-:W-:Y:S05]  /*2120*/  @!P0 BRA `(.L_x_48) ;  /* 0xfffffffc00f88947 */ /* 0x002fea000383ffff */
[----:B------:R-:W-:Y:S05]  /*2130*/  BRA `(.L_x_50) ;  /* 0xfffffff800487947 */ /* 0x000fea000383ffff */
.L_x_51:
[----:B------:R-:W-:-:S00]  /*2140*/  BRA `(.L_x_51) ;  /* 0xfffffffc00fc7947 */ /* 0x000fc0000383ffff */
[----:B------:R-:W-:-:S00]  /*2150*/  NOP ;  /* 0x0000000000007918 */ /* 0x000fc00000000000 */
        /* <DEDUP_REMOVED lines=10> */
.L_x_52:


//--------------------- .nv.shared.gluon_wgmma    --------------------------
	.section	.nv.shared.gluon_wgmma,"aw",@nobits
	.sectionflags	@""
	.align	16
	.zero		1024


//--------------------- .nv.shared.reserved.0     --------------------------
	.section	.nv.shared.reserved.0,"aw",@nobits
	.weak		__nv_reservedSMEM_offset_0_alias
	.size		__nv_reservedSMEM_offset_0_alias, 0, 0
	.other		__nv_reservedSMEM_offset_0_alias,@"STO_CUDA_RESERVED_SHARED STV_DEFAULT"
__nv_reservedSMEM_offset_0_alias:
	.zero		0


//--------------------- .nv.constant0.gluon_wgmma --------------------------
	.section	.nv.constant0.gluon_wgmma,"a",@progbits
	.sectionflags	@""
	.align	4
.nv.constant0.gluon_wgmma:
	.zero		608


//--------------------- SYMBOLS --------------------------

	.type		.nv.reservedSmem.offset0,@object
	.size		.nv.reservedSmem.offset0,0x4
